	.target	sm_90a

	.elftype	@"ET_EXEC"


//--------------------- .note.nv.tkinfo           --------------------------
	.section	.note.nv.tkinfo,"",@"SHT_NOTE"
	.sectionflags	@"SHF_NOTE_NV_TKINFO"
	.tkinfo
        /*0018*/ 	.word	0x00000002
        /*0030*/ 	.string	""
        /*0030*/ 	.string	"ptxas"
        /*0030*/ 	.string	"Cuda compilation tools, release 13.0, V13.0.88"
        /*0030*/ 	.string	"Build cuda_13.0.r13.0/compiler.36424714_0"
        /*0030*/ 	.string	"-arch sm_90a -m 64 "



//--------------------- .note.nv.cuinfo           --------------------------
	.section	.note.nv.cuinfo,"",@"SHT_NOTE"
	.sectionflags	@"SHF_NOTE_NV_CUINFO"
        /*0018*/ 	.short	0x0002
        /*001a*/ 	.short	0x005a
        /*001c*/ 	.short	0x0082
	.zero		2


//--------------------- .nv.info                  --------------------------
	.section	.nv.info,"",@"SHT_CUDA_INFO"
	.align	4


	//----- nvinfo : EIATTR_REGCOUNT
	.align		4
        /*0000*/ 	.byte	0x04, 0x2f
        /*0002*/ 	.short	(.L_15 - .L_14)
	.align		4
.L_14:
        /*0004*/ 	.word	index@(_ZN7cutlass13device_kernelINS_4gemm6kernel13GemmUniversalIN4cute5tupleIJiiiiEEENS1_10collective13CollectiveMmaINS1_34MainloopSm90TmaGmmaWarpSpecializedILi7ENS5_IJNS4_1CILi1EEESB_SB_EEENS1_32KernelTmaWarpSpecializedPingpongEEENS5_IJNSA_ILi64EEENSA_ILi128EEESF_EEEaNS5_IJlSB_lEEEaSI_NS4_8TiledMMAINS4_8MMA_AtomIJNS4_4SM904GMMA27MMA_64x128x32_S32S8S8_SS_TNEEEENS4_6LayoutISC_NS5_IJNSA_ILi0EEESQ_SQ_EEEEENS5_IJNS4_10UnderscoreEST_ST_EEEEENS4_13SM90_TMA_LOADENS4_14ComposedLayoutINS4_7SwizzleILi2ELi4ELi3EEENS4_18smem_ptr_flag_bitsILi8EEENSP_INS5_IJNSA_ILi8EEESF_EEENS5_IJSF_SB_EEEEEEEvNS4_8identityESW_S16_vS17_EENS_8epilogue10collective6detail29Sm90TmaWarpSpecializedAdapterINS1A_15DefaultEpilogueIaSI_SI_NS19_6thread17LinearCombinationIaLi1EiiLNS1E_9ScaleType4KindE0ELNS_15FloatRoundStyleE2EaEENS1_15EpilogueDefaultEEEEEvvEEEEvNT_6ParamsE)
        /*0008*/ 	.word	0x000000a8


	//----- nvinfo : EIATTR_FRAME_SIZE
	.align		4
.L_15:
        /*000c*/ 	.byte	0x04, 0x11
        /*000e*/ 	.short	(.L_17 - .L_16)
	.align		4
.L_16:
        /*0010*/ 	.word	index@(_ZN7cutlass13device_kernelINS_4gemm6kernel13GemmUniversalIN4cute5tupleIJiiiiEEENS1_10collective13CollectiveMmaINS1_34MainloopSm90TmaGmmaWarpSpecializedILi7ENS5_IJNS4_1CILi1EEESB_SB_EEENS1_32KernelTmaWarpSpecializedPingpongEEENS5_IJNSA_ILi64EEENSA_ILi128EEESF_EEEaNS5_IJlSB_lEEEaSI_NS4_8TiledMMAINS4_8MMA_AtomIJNS4_4SM904GMMA27MMA_64x128x32_S32S8S8_SS_TNEEEENS4_6LayoutISC_NS5_IJNSA_ILi0EEESQ_SQ_EEEEENS5_IJNS4_10UnderscoreEST_ST_EEEEENS4_13SM90_TMA_LOADENS4_14ComposedLayoutINS4_7SwizzleILi2ELi4ELi3EEENS4_18smem_ptr_flag_bitsILi8EEENSP_INS5_IJNSA_ILi8EEESF_EEENS5_IJSF_SB_EEEEEEEvNS4_8identityESW_S16_vS17_EENS_8epilogue10collective6detail29Sm90TmaWarpSpecializedAdapterINS1A_15DefaultEpilogueIaSI_SI_NS19_6thread17LinearCombinationIaLi1EiiLNS1E_9ScaleType4KindE0ELNS_15FloatRoundStyleE2EaEENS1_15EpilogueDefaultEEEEEvvEEEEvNT_6ParamsE)
        /*0014*/ 	.word	0x00000008


	//----- nvinfo : EIATTR_MIN_STACK_SIZE
	.align		4
.L_17:
        /*0018*/ 	.byte	0x04, 0x12
        /*001a*/ 	.short	(.L_19 - .L_18)
	.align		4
.L_18:
        /*001c*/ 	.word	index@(_ZN7cutlass13device_kernelINS_4gemm6kernel13GemmUniversalIN4cute5tupleIJiiiiEEENS1_10collective13CollectiveMmaINS1_34MainloopSm90TmaGmmaWarpSpecializedILi7ENS5_IJNS4_1CILi1EEESB_SB_EEENS1_32KernelTmaWarpSpecializedPingpongEEENS5_IJNSA_ILi64EEENSA_ILi128EEESF_EEEaNS5_IJlSB_lEEEaSI_NS4_8TiledMMAINS4_8MMA_AtomIJNS4_4SM904GMMA27MMA_64x128x32_S32S8S8_SS_TNEEEENS4_6LayoutISC_NS5_IJNSA_ILi0EEESQ_SQ_EEEEENS5_IJNS4_10UnderscoreEST_ST_EEEEENS4_13SM90_TMA_LOADENS4_14ComposedLayoutINS4_7SwizzleILi2ELi4ELi3EEENS4_18smem_ptr_flag_bitsILi8EEENSP_INS5_IJNSA_ILi8EEESF_EEENS5_IJSF_SB_EEEEEEEvNS4_8identityESW_S16_vS17_EENS_8epilogue10collective6detail29Sm90TmaWarpSpecializedAdapterINS1A_15DefaultEpilogueIaSI_SI_NS19_6thread17LinearCombinationIaLi1EiiLNS1E_9ScaleType4KindE0ELNS_15FloatRoundStyleE2EaEENS1_15EpilogueDefaultEEEEEvvEEEEvNT_6ParamsE)
        /*0020*/ 	.word	0x00000008
.L_19:


//--------------------- .nv.compat                --------------------------
	.section	.nv.compat,"",@"SHT_CUDA_COMPAT_INFO"
	.align	4
        /*0000*/ 	.byte	0x02, 0x09, 0x01, 0x00, 0x02, 0x02, 0x04, 0x00, 0x02, 0x05, 0x05, 0x00, 0x03, 0x07, 0x01, 0x01
        /*0010*/ 	.byte	0x02, 0x03, 0x01, 0x00, 0x02, 0x06, 0x01, 0x00, 0x04, 0x0b, 0x08, 0x00, 0x00, 0x00, 0x00, 0x00
        /*0020*/ 	.byte	0x00, 0x00, 0x00, 0x00


//--------------------- .nv.info._ZN7cutlass13device_kernelINS_4gemm6kernel13GemmUniversalIN4cute5tupleIJiiiiEEENS1_10collective13CollectiveMmaINS1_34MainloopSm90TmaGmmaWarpSpecializedILi7ENS5_IJNS4_1CILi1EEESB_SB_EEENS1_32KernelTmaWarpSpecializedPingpongEEENS5_IJNSA_ILi64EEENSA_ILi128EEESF_EEEaNS5_IJlSB_lEEEaSI_NS4_8TiledMMAINS4_8MMA_AtomIJNS4_4SM904GMMA27MMA_64x128x32_S32S8S8_SS_TNEEEENS4_6LayoutISC_NS5_IJNSA_ILi0EEESQ_SQ_EEEEENS5_IJNS4_10UnderscoreEST_ST_EEEEENS4_13SM90_TMA_LOADENS4_14ComposedLayoutINS4_7SwizzleILi2ELi4ELi3EEENS4_18smem_ptr_flag_bitsILi8EEENSP_INS5_IJNSA_ILi8EEESF_EEENS5_IJSF_SB_EEEEEEEvNS4_8identityESW_S16_vS17_EENS_8epilogue10collective6detail29Sm90TmaWarpSpecializedAdapterINS1A_15DefaultEpilogueIaSI_SI_NS19_6thread17LinearCombinationIaLi1EiiLNS1E_9ScaleType4KindE0ELNS_15FloatRoundStyleE2EaEENS1_15EpilogueDefaultEEEEEvvEEEEvNT_6ParamsE --------------------------
	.section	.nv.info._ZN7cutlass13device_kernelINS_4gemm6kernel13GemmUniversalIN4cute5tupleIJiiiiEEENS1_10collective13CollectiveMmaINS1_34MainloopSm90TmaGmmaWarpSpecializedILi7ENS5_IJNS4_1CILi1EEESB_SB_EEENS1_32KernelTmaWarpSpecializedPingpongEEENS5_IJNSA_ILi64EEENSA_ILi128EEESF_EEEaNS5_IJlSB_lEEEaSI_NS4_8TiledMMAINS4_8MMA_AtomIJNS4_4SM904GMMA27MMA_64x128x32_S32S8S8_SS_TNEEEENS4_6LayoutISC_NS5_IJNSA_ILi0EEESQ_SQ_EEEEENS5_IJNS4_10UnderscoreEST_ST_EEEEENS4_13SM90_TMA_LOADENS4_14ComposedLayoutINS4_7SwizzleILi2ELi4ELi3EEENS4_18smem_ptr_flag_bitsILi8EEENSP_INS5_IJNSA_ILi8EEESF_EEENS5_IJSF_SB_EEEEEEEvNS4_8identityESW_S16_vS17_EENS_8epilogue10collective6detail29Sm90TmaWarpSpecializedAdapterINS1A_15DefaultEpilogueIaSI_SI_NS19_6thread17LinearCombinationIaLi1EiiLNS1E_9ScaleType4KindE0ELNS_15FloatRoundStyleE2EaEENS1_15EpilogueDefaultEEEEEvvEEEEvNT_6ParamsE,"",@"SHT_CUDA_INFO"
	.sectionflags	@""
	.align	4


	//----- nvinfo : EIATTR_CUDA_API_VERSION
	.align		4
        /*0000*/ 	.byte	0x04, 0x37
        /*0002*/ 	.short	(.L_21 - .L_20)
.L_20:
        /*0004*/ 	.word	0x00000082


	//----- nvinfo : EIATTR_KPARAM_INFO
	.align		4
.L_21:
        /*0008*/ 	.byte	0x04, 0x17
        /*000a*/ 	.short	(.L_23 - .L_22)
.L_22:
        /*000c*/ 	.word	0x00000000
        /*0010*/ 	.short	0x0000
        /*0012*/ 	.short	0x0070
        /*0014*/ 	.byte	0x00, 0xf0, 0x01, 0x10


	//----- nvinfo : EIATTR_SPARSE_MMA_MASK
	.align		4
.L_23:
        /*0018*/ 	.byte	0x03, 0x50
        /*001a*/ 	.short	0x0000


	//----- nvinfo : EIATTR_MAXREG_COUNT
	.align		4
        /*001c*/ 	.byte	0x03, 0x1b
        /*001e*/ 	.short	0x00a8


	//----- nvinfo : EIATTR_NUM_BARRIERS
	.align		4
        /*0020*/ 	.byte	0x02, 0x4c
        /*0022*/ 	.byte	0x01
	.zero		1


	//----- nvinfo : EIATTR_EXTERNS
	.align		4
        /*0024*/ 	.byte	0x04, 0x0f
        /*0026*/ 	.short	(.L_25 - .L_24)


	//   ....[0]....
	.align		4
.L_24:
        /*0028*/ 	.word	index@(__assertfail)


	//----- nvinfo : EIATTR_ANNOTATIONS
	.align		4
.L_25:
        /*002c*/ 	.byte	0x04, 0x55
        /*002e*/ 	.short	(.L_27 - .L_26)


	//   ....[0]....
.L_26:
        /*0030*/ 	.word	0x00000001
        /*0034*/ 	.byte	0x30, 0x0b, 0x00, 0x00, 0x01, 0x00, 0x00, 0x00, 0xb0, 0x51, 0x00, 0x00, 0x01, 0x00, 0x00, 0x00
        /*0044*/ 	.byte	0xc0, 0x5d, 0x00, 0x00


	//----- nvinfo : EIATTR_MERCURY_ISA_VERSION
	.align		4
.L_27:
        /*0048*/ 	.byte	0x03, 0x5f
        /*004a*/ 	.short	0x0101


	//----- nvinfo : EIATTR_INT_WARP_WIDE_INSTR_OFFSETS
	.align		4
        /*004c*/ 	.byte	0x04, 0x31
        /*004e*/ 	.short	(.L_29 - .L_28)


	//   ....[0]....
.L_28:
        /*0050*/ 	.word	0x00000440


	//   ....[1]....
        /*0054*/ 	.word	0x00000460


	//   ....[2]....
        /*0058*/ 	.word	0x000004e0


	//   ....[3]....
        /*005c*/ 	.word	0x000004f0


	//   ....[4]....
        /*0060*/ 	.word	0x00000500


	//   ....[5]....
        /*0064*/ 	.word	0x00000520


	//   ....[6]....
        /*0068*/ 	.word	0x000005b0


	//   ....[7]....
        /*006c*/ 	.word	0x000005d0


	//----- nvinfo : EIATTR_COOP_GROUP_MASK_REGIDS
	.align		4
.L_29:
        /*0070*/ 	.byte	0x04, 0x29
        /*0072*/ 	.short	(.L_31 - .L_30)


	//   ....[0]....
.L_30:
        /*0074*/ 	.word	0xffffffff


	//   ....[1]....
        /*0078*/ 	.word	0xffffffff


	//   ....[2]....
        /*007c*/ 	.word	0xffffffff


	//   ....[3]....
        /*0080*/ 	.word	0xffffffff


	//   ....[4]....
        /*0084*/ 	.word	0xffffffff


	//   ....[5]....
        /*0088*/ 	.word	0xffffffff


	//----- nvinfo : EIATTR_COOP_GROUP_INSTR_OFFSETS
	.align		4
.L_31:
        /*008c*/ 	.byte	0x04, 0x28
        /*008e*/ 	.short	(.L_33 - .L_32)


	//   ....[0]....
.L_32:
        /*0090*/ 	.word	0x00000070


	//   ....[1]....
        /*0094*/ 	.word	0x00000080


	//   ....[2]....
        /*0098*/ 	.word	0x00000140


	//   ....[3]....
        /*009c*/ 	.word	0x00000330


	//   ....[4]....
        /*00a0*/ 	.word	0x00000370


	//   ....[5]....
        /*00a4*/ 	.word	0x000003c0


	//----- nvinfo : EIATTR_REG_RECONFIG
	.align		4
.L_33:
        /*00a8*/ 	.byte	0x01, 0x54
	.zero		2


	//----- nvinfo : EIATTR_SYSCALL_OFFSETS
	.align		4
        /*00ac*/ 	.byte	0x04, 0x46
        /*00ae*/ 	.short	(.L_35 - .L_34)


	//   ....[0]....
.L_34:
        /*00b0*/ 	.word	0x00001670


	//----- nvinfo : EIATTR_MBARRIER_INSTR_OFFSETS
	.align		4
.L_35:
        /*00b4*/ 	.byte	0x04, 0x39
        /*00b6*/ 	.short	(.L_37 - .L_36)


	//   ....[0]....
.L_36:
        /*00b8*/ 	.word	0x00000240
        /*00bc*/ 	.word	0x000000ff
        /*00c0*/ 	.word	0x00000000
        /*00c4*/ 	.short	0x0100
        /*00c6*/ 	.byte	0x08
	.zero		1


	//   ....[1]....
        /*00c8*/ 	.word	0x00000250
        /*00cc*/ 	.word	0x000000ff
        /*00d0*/ 	.word	0x00000038
        /*00d4*/ 	.short	0x0100
        /*00d6*/ 	.byte	0x08
	.zero		1


	//   ....[2]....
        /*00d8*/ 	.word	0x00000260
        /*00dc*/ 	.word	0x000000ff
        /*00e0*/ 	.word	0x00000008
        /*00e4*/ 	.short	0x0100
        /*00e6*/ 	.byte	0x08
	.zero		1


	//   ....[3]....
        /*00e8*/ 	.word	0x00000270
        /*00ec*/ 	.word	0x000000ff
        /*00f0*/ 	.word	0x00000040
        /*00f4*/ 	.short	0x0100
        /*00f6*/ 	.byte	0x08
	.zero		1


	//   ....[4]....
        /*00f8*/ 	.word	0x00000280
        /*00fc*/ 	.word	0x000000ff
        /*0100*/ 	.word	0x00000010
        /*0104*/ 	.short	0x0100
        /*0106*/ 	.byte	0x08
	.zero		1


	//   ....[5]....
        /*0108*/ 	.word	0x00000290
        /*010c*/ 	.word	0x000000ff
        /*0110*/ 	.word	0x00000048
        /*0114*/ 	.short	0x0100
        /*0116*/ 	.byte	0x08
	.zero		1


	//   ....[6]....
        /*0118*/ 	.word	0x000002a0
        /*011c*/ 	.word	0x000000ff
        /*0120*/ 	.word	0x00000018
        /*0124*/ 	.short	0x0100
        /*0126*/ 	.byte	0x08
	.zero		1


	//   ....[7]....
        /*0128*/ 	.word	0x000002b0
        /*012c*/ 	.word	0x000000ff
        /*0130*/ 	.word	0x00000050
        /*0134*/ 	.short	0x0100
        /*0136*/ 	.byte	0x08
	.zero		1


	//   ....[8]....
        /*0138*/ 	.word	0x000002c0
        /*013c*/ 	.word	0x000000ff
        /*0140*/ 	.word	0x00000020
        /*0144*/ 	.short	0x0100
        /*0146*/ 	.byte	0x08
	.zero		1


	//   ....[9]....
        /*0148*/ 	.word	0x000002d0
        /*014c*/ 	.word	0x000000ff
        /*0150*/ 	.word	0x00000058
        /*0154*/ 	.short	0x0100
        /*0156*/ 	.byte	0x08
	.zero		1


	//   ....[10]....
        /*0158*/ 	.word	0x000002e0
        /*015c*/ 	.word	0x000000ff
        /*0160*/ 	.word	0x00000028
        /*0164*/ 	.short	0x0100
        /*0166*/ 	.byte	0x08
	.zero		1


	//   ....[11]....
        /*0168*/ 	.word	0x000002f0
        /*016c*/ 	.word	0x000000ff
        /*0170*/ 	.word	0x00000060
        /*0174*/ 	.short	0x0100
        /*0176*/ 	.byte	0x08
	.zero		1


	//   ....[12]....
        /*0178*/ 	.word	0x00000300
        /*017c*/ 	.word	0x000000ff
        /*0180*/ 	.word	0x00000030
        /*0184*/ 	.short	0x0100
        /*0186*/ 	.byte	0x08
	.zero		1


	//   ....[13]....
        /*0188*/ 	.word	0x00000310
        /*018c*/ 	.word	0x000000ff
        /*0190*/ 	.word	0x00000068
        /*0194*/ 	.short	0x0100
        /*0196*/ 	.byte	0x08
	.zero		1


	//   ....[14]....
        /*0198*/ 	.word	0x00000610
        /*019c*/ 	.word	0x000000ff
        /*01a0*/ 	.word	0x000000a0
        /*01a4*/ 	.short	0x0100
        /*01a6*/ 	.byte	0x08
	.zero		1


	//   ....[15]....
        /*01a8*/ 	.word	0x00000680
        /*01ac*/ 	.word	0x000000ff
        /*01b0*/ 	.word	0x000000a8
        /*01b4*/ 	.short	0x0100
        /*01b6*/ 	.byte	0x08
	.zero		1


	//   ....[16]....
        /*01b8*/ 	.word	0x000006a0
        /*01bc*/ 	.word	0x000000ff
        /*01c0*/ 	.word	0x00000080
        /*01c4*/ 	.short	0x0100
        /*01c6*/ 	.byte	0x09
	.zero		1


	//   ....[17]....
        /*01c8*/ 	.word	0x000006b0
        /*01cc*/ 	.word	0x000000ff
        /*01d0*/ 	.word	0x00000088
        /*01d4*/ 	.short	0x0100
        /*01d6*/ 	.byte	0x09
	.zero		1


	//   ....[18]....
        /*01d8*/ 	.word	0x000006c0
        /*01dc*/ 	.word	0x000000ff
        /*01e0*/ 	.word	0x00000090
        /*01e4*/ 	.short	0x0100
        /*01e6*/ 	.byte	0x09
	.zero		1


	//   ....[19]....
        /*01e8*/ 	.word	0x000006d0
        /*01ec*/ 	.word	0x000000ff
        /*01f0*/ 	.word	0x00000098
        /*01f4*/ 	.short	0x0100
        /*01f6*/ 	.byte	0x09
	.zero		1


	//   ....[20]....
        /*01f8*/ 	.word	0x00001550
        /*01fc*/ 	.word	0x0000005d
        /*0200*/ 	.word	0x00000000
        /*0204*/ 	.short	0x010a
        /*0206*/ 	.byte	0x2a
	.zero		1


	//   ....[21]....
        /*0208*/ 	.word	0x00001700
        /*020c*/ 	.word	0x00000003
        /*0210*/ 	.word	0x00000000
        /*0214*/ 	.short	0x010a
        /*0216*/ 	.byte	0x3f
	.zero		1


	//   ....[22]....
        /*0218*/ 	.word	0x00001740
        /*021c*/ 	.word	0x00000003
        /*0220*/ 	.word	0x00000000
        /*0224*/ 	.short	0x010a
        /*0226*/ 	.byte	0x3f
	.zero		1


	//   ....[23]....
        /*0228*/ 	.word	0x00001940
        /*022c*/ 	.word	0x000000ff
        /*0230*/ 	.word	0x00000000
        /*0234*/ 	.short	0x010a
        /*0236*/ 	.byte	0x04
	.zero		1


	//   ....[24]....
        /*0238*/ 	.word	0x00001980
        /*023c*/ 	.word	0x000000ff
        /*0240*/ 	.word	0x00000000
        /*0244*/ 	.short	0x010a
        /*0246*/ 	.byte	0x04
	.zero		1


	//   ....[25]....
        /*0248*/ 	.word	0x00001ae0
        /*024c*/ 	.word	0x000000ff
        /*0250*/ 	.word	0x00000000
        /*0254*/ 	.short	0x0101
        /*0256*/ 	.byte	0x04
	.zero		1


	//   ....[26]....
        /*0258*/ 	.word	0x00001bd0
        /*025c*/ 	.word	0x0000005e
        /*0260*/ 	.word	0x00000000
        /*0264*/ 	.short	0x0101
        /*0266*/ 	.byte	0x2f
	.zero		1


	//   ....[27]....
        /*0268*/ 	.word	0x00001cc0
        /*026c*/ 	.word	0x000000ff
        /*0270*/ 	.word	0x00000000
        /*0274*/ 	.short	0x0101
        /*0276*/ 	.byte	0x04
	.zero		1


	//   ....[28]....
        /*0278*/ 	.word	0x00001d70
        /*027c*/ 	.word	0x0000005d
        /*0280*/ 	.word	0x00000010
        /*0284*/ 	.short	0x010a
        /*0286*/ 	.byte	0x2a
	.zero		1


	//   ....[29]....
        /*0288*/ 	.word	0x000051d0
        /*028c*/ 	.word	0x00000060
        /*0290*/ 	.word	0x00000000
        /*0294*/ 	.short	0x0101
        /*0296*/ 	.byte	0x2f
	.zero		1


	//   ....[30]....
        /*0298*/ 	.word	0x00005b30
        /*029c*/ 	.word	0x0000000a
        /*02a0*/ 	.word	0x00000038
        /*02a4*/ 	.short	0x010a
        /*02a6*/ 	.byte	0x3f
	.zero		1


	//   ....[31]....
        /*02a8*/ 	.word	0x00005f20
        /*02ac*/ 	.word	0x00000008
        /*02b0*/ 	.word	0x000000a8
        /*02b4*/ 	.short	0x0101
        /*02b6*/ 	.byte	0x3f
	.zero		1


	//   ....[32]....
        /*02b8*/ 	.word	0x00006670
        /*02bc*/ 	.word	0x00000009
        /*02c0*/ 	.word	0x00000000
        /*02c4*/ 	.short	0x010a
        /*02c6*/ 	.byte	0x3f
	.zero		1


	//   ....[33]....
        /*02c8*/ 	.word	0x000066f0
        /*02cc*/ 	.word	0x00000008
        /*02d0*/ 	.word	0x00000000
        /*02d4*/ 	.short	0x010a
        /*02d6*/ 	.byte	0x3f
	.zero		1


	//   ....[34]....
        /*02d8*/ 	.word	0x00006780
        /*02dc*/ 	.word	0x00000009
        /*02e0*/ 	.word	0x00000000
        /*02e4*/ 	.short	0x010a
        /*02e6*/ 	.byte	0x3f
	.zero		1


	//   ....[35]....
        /*02e8*/ 	.word	0x00006810
        /*02ec*/ 	.word	0x00000008
        /*02f0*/ 	.word	0x00000000
        /*02f4*/ 	.short	0x010a
        /*02f6*/ 	.byte	0x3f
	.zero		1


	//   ....[36]....
        /*02f8*/ 	.word	0x000068a0
        /*02fc*/ 	.word	0x00000009
        /*0300*/ 	.word	0x00000000
        /*0304*/ 	.short	0x010a
        /*0306*/ 	.byte	0x3f
	.zero		1


	//   ....[37]....
        /*0308*/ 	.word	0x00006930
        /*030c*/ 	.word	0x00000006
        /*0310*/ 	.word	0x00000000
        /*0314*/ 	.short	0x010a
        /*0316*/ 	.byte	0x3f
	.zero		1


	//   ....[38]....
        /*0318*/ 	.word	0x000069c0
        /*031c*/ 	.word	0x00000003
        /*0320*/ 	.word	0x00000000
        /*0324*/ 	.short	0x010a
        /*0326*/ 	.byte	0x3f
	.zero		1


	//   ....[39]....
        /*0328*/ 	.word	0x00006a20
        /*032c*/ 	.word	0x0000005f
        /*0330*/ 	.word	0x00000000
        /*0334*/ 	.short	0x010a
        /*0336*/ 	.byte	0x3f
	.zero		1


	//   ....[40]....
        /*0338*/ 	.word	0x00006a70
        /*033c*/ 	.word	0x00000003
        /*0340*/ 	.word	0x00000000
        /*0344*/ 	.short	0x010a
        /*0346*/ 	.byte	0x3f
	.zero		1


	//   ....[41]....
        /*0348*/ 	.word	0x00006ad0
        /*034c*/ 	.word	0x00000004
        /*0350*/ 	.word	0x00000000
        /*0354*/ 	.short	0x010a
        /*0356*/ 	.byte	0x3f
	.zero		1


	//   ....[42]....
        /*0358*/ 	.word	0x00006b20
        /*035c*/ 	.word	0x0000005f
        /*0360*/ 	.word	0x00000010
        /*0364*/ 	.short	0x010a
        /*0366*/ 	.byte	0x3f
	.zero		1


	//   ....[43]....
        /*0368*/ 	.word	0x00006bf0
        /*036c*/ 	.word	0x0000000a
        /*0370*/ 	.word	0x00000038
        /*0374*/ 	.short	0x010a
        /*0376*/ 	.byte	0x3f
	.zero		1


	//   ....[44]....
        /*0378*/ 	.word	0x00006cc0
        /*037c*/ 	.word	0x00000009
        /*0380*/ 	.word	0x00000000
        /*0384*/ 	.short	0x010a
        /*0386*/ 	.byte	0x3f
	.zero		1


	//   ....[45]....
        /*0388*/ 	.word	0x00006d10
        /*038c*/ 	.word	0x00000008
        /*0390*/ 	.word	0x00000000
        /*0394*/ 	.short	0x010a
        /*0396*/ 	.byte	0x3f
	.zero		1


	//   ....[46]....
        /*0398*/ 	.word	0x00006d60
        /*039c*/ 	.word	0x00000009
        /*03a0*/ 	.word	0x00000000
        /*03a4*/ 	.short	0x010a
        /*03a6*/ 	.byte	0x3f
	.zero		1


	//   ....[47]....
        /*03a8*/ 	.word	0x00006db0
        /*03ac*/ 	.word	0x00000008
        /*03b0*/ 	.word	0x00000000
        /*03b4*/ 	.short	0x010a
        /*03b6*/ 	.byte	0x3f
	.zero		1


	//   ....[48]....
        /*03b8*/ 	.word	0x00006e00
        /*03bc*/ 	.word	0x00000009
        /*03c0*/ 	.word	0x00000000
        /*03c4*/ 	.short	0x010a
        /*03c6*/ 	.byte	0x3f
	.zero		1


	//   ....[49]....
        /*03c8*/ 	.word	0x00006e50
        /*03cc*/ 	.word	0x00000006
        /*03d0*/ 	.word	0x00000000
        /*03d4*/ 	.short	0x010a
        /*03d6*/ 	.byte	0x3f
	.zero		1


	//----- nvinfo : EIATTR_NUM_MBARRIERS
	.align		4
.L_37:
        /*03d8*/ 	.byte	0x03, 0x38
        /*03da*/ 	.short	0x0014


	//----- nvinfo : EIATTR_EXIT_INSTR_OFFSETS
	.align		4
        /*03dc*/ 	.byte	0x04, 0x1c
        /*03de*/ 	.short	(.L_39 - .L_38)


	//   ....[0]....
.L_38:
        /*03e0*/ 	.word	0x00001200


	//   ....[1]....
        /*03e4*/ 	.word	0x00001260


	//   ....[2]....
        /*03e8*/ 	.word	0x00005860


	//   ....[3]....
        /*03ec*/ 	.word	0x00005890


	//   ....[4]....
        /*03f0*/ 	.word	0x00006a10


	//----- nvinfo : EIATTR_MAX_THREADS
	.align		4
.L_39:
        /*03f4*/ 	.byte	0x04, 0x05
        /*03f6*/ 	.short	(.L_41 - .L_40)
.L_40:
        /*03f8*/ 	.word	0x00000180
        /*03fc*/ 	.word	0x00000001
        /*0400*/ 	.word	0x00000001


	//----- nvinfo : EIATTR_CRS_STACK_SIZE
	.align		4
.L_41:
        /*0404*/ 	.byte	0x04, 0x1e
        /*0406*/ 	.short	(.L_43 - .L_42)
.L_42:
        /*0408*/ 	.word	0x00000000


	//----- nvinfo : EIATTR_CBANK_PARAM_SIZE
	.align		4
.L_43:
        /*040c*/ 	.byte	0x03, 0x19
        /*040e*/ 	.short	0x0470


	//----- nvinfo : EIATTR_PARAM_CBANK
	.align		4
        /*0410*/ 	.byte	0x04, 0x0a
        /*0412*/ 	.short	(.L_45 - .L_44)
	.align		4
.L_44:
        /*0414*/ 	.word	index@(.nv.constant0._ZN7cutlass13device_kernelINS_4gemm6kernel13GemmUniversalIN4cute5tupleIJiiiiEEENS1_10collective13CollectiveMmaINS1_34MainloopSm90TmaGmmaWarpSpecializedILi7ENS5_IJNS4_1CILi1EEESB_SB_EEENS1_32KernelTmaWarpSpecializedPingpongEEENS5_IJNSA_ILi64EEENSA_ILi128EEESF_EEEaNS5_IJlSB_lEEEaSI_NS4_8TiledMMAINS4_8MMA_AtomIJNS4_4SM904GMMA27MMA_64x128x32_S32S8S8_SS_TNEEEENS4_6LayoutISC_NS5_IJNSA_ILi0EEESQ_SQ_EEEEENS5_IJNS4_10UnderscoreEST_ST_EEEEENS4_13SM90_TMA_LOADENS4_14ComposedLayoutINS4_7SwizzleILi2ELi4ELi3EEENS4_18smem_ptr_flag_bitsILi8EEENSP_INS5_IJNSA_ILi8EEESF_EEENS5_IJSF_SB_EEEEEEEvNS4_8identityESW_S16_vS17_EENS_8epilogue10collective6detail29Sm90TmaWarpSpecializedAdapterINS1A_15DefaultEpilogueIaSI_SI_NS19_6thread17LinearCombinationIaLi1EiiLNS1E_9ScaleType4KindE0ELNS_15FloatRoundStyleE2EaEENS1_15EpilogueDefaultEEEEEvvEEEEvNT_6ParamsE)
        /*0418*/ 	.short	0x0210
        /*041a*/ 	.short	0x0470


	//----- nvinfo : EIATTR_SW_WAR
	.align		4
.L_45:
        /*041c*/ 	.byte	0x04, 0x36
        /*041e*/ 	.short	(.L_47 - .L_46)
.L_46:
        /*0420*/ 	.word	0x00000008
.L_47:


//--------------------- .nv.callgraph             --------------------------
	.section	.nv.callgraph,"",@"SHT_CUDA_CALLGRAPH"
	.align	4
	.sectionentsize	8
	.align		4
        /*0000*/ 	.word	0x00000000
	.align		4
        /*0004*/ 	.word	0xffffffff
	.align		4
        /*0008*/ 	.word	index@(_ZN7cutlass13device_kernelINS_4gemm6kernel13GemmUniversalIN4cute5tupleIJiiiiEEENS1_10collective13CollectiveMmaINS1_34MainloopSm90TmaGmmaWarpSpecializedILi7ENS5_IJNS4_1CILi1EEESB_SB_EEENS1_32KernelTmaWarpSpecializedPingpongEEENS5_IJNSA_ILi64EEENSA_ILi128EEESF_EEEaNS5_IJlSB_lEEEaSI_NS4_8TiledMMAINS4_8MMA_AtomIJNS4_4SM904GMMA27MMA_64x128x32_S32S8S8_SS_TNEEEENS4_6LayoutISC_NS5_IJNSA_ILi0EEESQ_SQ_EEEEENS5_IJNS4_10UnderscoreEST_ST_EEEEENS4_13SM90_TMA_LOADENS4_14ComposedLayoutINS4_7SwizzleILi2ELi4ELi3EEENS4_18smem_ptr_flag_bitsILi8EEENSP_INS5_IJNSA_ILi8EEESF_EEENS5_IJSF_SB_EEEEEEEvNS4_8identityESW_S16_vS17_EENS_8epilogue10collective6detail29Sm90TmaWarpSpecializedAdapterINS1A_15DefaultEpilogueIaSI_SI_NS19_6thread17LinearCombinationIaLi1EiiLNS1E_9ScaleType4KindE0ELNS_15FloatRoundStyleE2EaEENS1_15EpilogueDefaultEEEEEvvEEEEvNT_6ParamsE)
	.align		4
        /*000c*/ 	.word	index@(__assertfail)
	.align		4
        /*0010*/ 	.word	0x00000000
	.align		4
        /*0014*/ 	.word	0xfffffffe
	.align		4
        /*0018*/ 	.word	0x00000000
	.align		4
        /*001c*/ 	.word	0xfffffffd
	.align		4
        /*0020*/ 	.word	0x00000000
	.align		4
        /*0024*/ 	.word	0xfffffffc


//--------------------- .nv.constant4             --------------------------
	.section	.nv.constant4,"a",@progbits
	.align	8
	.align		8
.nv.constant4:
        /*0000*/ 	.dword	__assertfail
	.align		8
        /*0008*/ 	.dword	__unnamed_1
	.align		8
        /*0010*/ 	.dword	_ZN40_INTERNAL_7e7abdd1_4_k_cu_845c2f6f_217524cuda3std3__45__cpo5beginE
	.align		8
        /*0018*/ 	.dword	_ZN40_INTERNAL_7e7abdd1_4_k_cu_845c2f6f_217524cuda3std3__45__cpo3endE
	.align		8
        /*0020*/ 	.dword	_ZN40_INTERNAL_7e7abdd1_4_k_cu_845c2f6f_217524cuda3std3__45__cpo6cbeginE
	.align		8
        /*0028*/ 	.dword	_ZN40_INTERNAL_7e7abdd1_4_k_cu_845c2f6f_217524cuda3std3__45__cpo4cendE
	.align		8
        /*0030*/ 	.dword	_ZN40_INTERNAL_7e7abdd1_4_k_cu_845c2f6f_217524cuda3std3__442_GLOBAL__N__7e7abdd1_4_k_cu_845c2f6f_217526ignoreE
	.align		8
        /*0038*/ 	.dword	_ZN40_INTERNAL_7e7abdd1_4_k_cu_845c2f6f_217524cuda3std3__419piecewise_constructE
	.align		8
        /*0040*/ 	.dword	_ZN40_INTERNAL_7e7abdd1_4_k_cu_845c2f6f_217524cuda3std3__48in_placeE
	.align		8
        /*0048*/ 	.dword	_ZN40_INTERNAL_7e7abdd1_4_k_cu_845c2f6f_217524cuda3std6ranges3__45__cpo4swapE
	.align		8
        /*0050*/ 	.dword	_ZN40_INTERNAL_7e7abdd1_4_k_cu_845c2f6f_217524cuda3std6ranges3__45__cpo9iter_moveE
	.align		8
        /*0058*/ 	.dword	_ZN40_INTERNAL_7e7abdd1_4_k_cu_845c2f6f_217524cute7productE
	.align		8
        /*0060*/ 	.dword	_ZN40_INTERNAL_7e7abdd1_4_k_cu_845c2f6f_217524cute1_E
	.align		8
        /*0068*/ 	.dword	$str$22
	.align		8
        /*0070*/ 	.dword	$str$23


//--------------------- .text._ZN7cutlass13device_kernelINS_4gemm6kernel13GemmUniversalIN4cute5tupleIJiiiiEEENS1_10collective13CollectiveMmaINS1_34MainloopSm90TmaGmmaWarpSpecializedILi7ENS5_IJNS4_1CILi1EEESB_SB_EEENS1_32KernelTmaWarpSpecializedPingpongEEENS5_IJNSA_ILi64EEENSA_ILi128EEESF_EEEaNS5_IJlSB_lEEEaSI_NS4_8TiledMMAINS4_8MMA_AtomIJNS4_4SM904GMMA27MMA_64x128x32_S32S8S8_SS_TNEEEENS4_6LayoutISC_NS5_IJNSA_ILi0EEESQ_SQ_EEEEENS5_IJNS4_10UnderscoreEST_ST_EEEEENS4_13SM90_TMA_LOADENS4_14ComposedLayoutINS4_7SwizzleILi2ELi4ELi3EEENS4_18smem_ptr_flag_bitsILi8EEENSP_INS5_IJNSA_ILi8EEESF_EEENS5_IJSF_SB_EEEEEEEvNS4_8identityESW_S16_vS17_EENS_8epilogue10collective6detail29Sm90TmaWarpSpecializedAdapterINS1A_15DefaultEpilogueIaSI_SI_NS19_6thread17LinearCombinationIaLi1EiiLNS1E_9ScaleType4KindE0ELNS_15FloatRoundStyleE2EaEENS1_15EpilogueDefaultEEEEEvvEEEEvNT_6ParamsE --------------------------
	.section	.text._ZN7cutlass13device_kernelINS_4gemm6kernel13GemmUniversalIN4cute5tupleIJiiiiEEENS1_10collective13CollectiveMmaINS1_34MainloopSm90TmaGmmaWarpSpecializedILi7ENS5_IJNS4_1CILi1EEESB_SB_EEENS1_32KernelTmaWarpSpecializedPingpongEEENS5_IJNSA_ILi64EEENSA_ILi128EEESF_EEEaNS5_IJlSB_lEEEaSI_NS4_8TiledMMAINS4_8MMA_AtomIJNS4_4SM904GMMA27MMA_64x128x32_S32S8S8_SS_TNEEEENS4_6LayoutISC_NS5_IJNSA_ILi0EEESQ_SQ_EEEEENS5_IJNS4_10UnderscoreEST_ST_EEEEENS4_13SM90_TMA_LOADENS4_14ComposedLayoutINS4_7SwizzleILi2ELi4ELi3EEENS4_18smem_ptr_flag_bitsILi8EEENSP_INS5_IJNSA_ILi8EEESF_EEENS5_IJSF_SB_EEEEEEEvNS4_8identityESW_S16_vS17_EENS_8epilogue10collective6detail29Sm90TmaWarpSpecializedAdapterINS1A_15DefaultEpilogueIaSI_SI_NS19_6thread17LinearCombinationIaLi1EiiLNS1E_9ScaleType4KindE0ELNS_15FloatRoundStyleE2EaEENS1_15EpilogueDefaultEEEEEvvEEEEvNT_6ParamsE,"ax",@progbits
	.align	128
.text._ZN7cutlass13device_kernelINS_4gemm6kernel13GemmUniversalIN4cute5tupleIJiiiiEEENS1_10collective13CollectiveMmaINS1_34MainloopSm90TmaGmmaWarpSpecializedILi7ENS5_IJNS4_1CILi1EEESB_SB_EEENS1_32KernelTmaWarpSpecializedPingpongEEENS5_IJNSA_ILi64EEENSA_ILi128EEESF_EEEaNS5_IJlSB_lEEEaSI_NS4_8TiledMMAINS4_8MMA_AtomIJNS4_4SM904GMMA27MMA_64x128x32_S32S8S8_SS_TNEEEENS4_6LayoutISC_NS5_IJNSA_ILi0EEESQ_SQ_EEEEENS5_IJNS4_10UnderscoreEST_ST_EEEEENS4_13SM90_TMA_LOADENS4_14ComposedLayoutINS4_7SwizzleILi2ELi4ELi3EEENS4_18smem_ptr_flag_bitsILi8EEENSP_INS5_IJNSA_ILi8EEESF_EEENS5_IJSF_SB_EEEEEEEvNS4_8identityESW_S16_vS17_EENS_8epilogue10collective6detail29Sm90TmaWarpSpecializedAdapterINS1A_15DefaultEpilogueIaSI_SI_NS19_6thread17LinearCombinationIaLi1EiiLNS1E_9ScaleType4KindE0ELNS_15FloatRoundStyleE2EaEENS1_15EpilogueDefaultEEEEEvvEEEEvNT_6ParamsE:
        .type           _ZN7cutlass13device_kernelINS_4gemm6kernel13GemmUniversalIN4cute5tupleIJiiiiEEENS1_10collective13CollectiveMmaINS1_34MainloopSm90TmaGmmaWarpSpecializedILi7ENS5_IJNS4_1CILi1EEESB_SB_EEENS1_32KernelTmaWarpSpecializedPingpongEEENS5_IJNSA_ILi64EEENSA_ILi128EEESF_EEEaNS5_IJlSB_lEEEaSI_NS4_8TiledMMAINS4_8MMA_AtomIJNS4_4SM904GMMA27MMA_64x128x32_S32S8S8_SS_TNEEEENS4_6LayoutISC_NS5_IJNSA_ILi0EEESQ_SQ_EEEEENS5_IJNS4_10UnderscoreEST_ST_EEEEENS4_13SM90_TMA_LOADENS4_14ComposedLayoutINS4_7SwizzleILi2ELi4ELi3EEENS4_18smem_ptr_flag_bitsILi8EEENSP_INS5_IJNSA_ILi8EEESF_EEENS5_IJSF_SB_EEEEEEEvNS4_8identityESW_S16_vS17_EENS_8epilogue10collective6detail29Sm90TmaWarpSpecializedAdapterINS1A_15DefaultEpilogueIaSI_SI_NS19_6thread17LinearCombinationIaLi1EiiLNS1E_9ScaleType4KindE0ELNS_15FloatRoundStyleE2EaEENS1_15EpilogueDefaultEEEEEvvEEEEvNT_6ParamsE,@function
        .size           _ZN7cutlass13device_kernelINS_4gemm6kernel13GemmUniversalIN4cute5tupleIJiiiiEEENS1_10collective13CollectiveMmaINS1_34MainloopSm90TmaGmmaWarpSpecializedILi7ENS5_IJNS4_1CILi1EEESB_SB_EEENS1_32KernelTmaWarpSpecializedPingpongEEENS5_IJNSA_ILi64EEENSA_ILi128EEESF_EEEaNS5_IJlSB_lEEEaSI_NS4_8TiledMMAINS4_8MMA_AtomIJNS4_4SM904GMMA27MMA_64x128x32_S32S8S8_SS_TNEEEENS4_6LayoutISC_NS5_IJNSA_ILi0EEESQ_SQ_EEEEENS5_IJNS4_10UnderscoreEST_ST_EEEEENS4_13SM90_TMA_LOADENS4_14ComposedLayoutINS4_7SwizzleILi2ELi4ELi3EEENS4_18smem_ptr_flag_bitsILi8EEENSP_INS5_IJNSA_ILi8EEESF_EEENS5_IJSF_SB_EEEEEEEvNS4_8identityESW_S16_vS17_EENS_8epilogue10collective6detail29Sm90TmaWarpSpecializedAdapterINS1A_15DefaultEpilogueIaSI_SI_NS19_6thread17LinearCombinationIaLi1EiiLNS1E_9ScaleType4KindE0ELNS_15FloatRoundStyleE2EaEENS1_15EpilogueDefaultEEEEEvvEEEEvNT_6ParamsE,(.L_x_207 - _ZN7cutlass13device_kernelINS_4gemm6kernel13GemmUniversalIN4cute5tupleIJiiiiEEENS1_10collective13CollectiveMmaINS1_34MainloopSm90TmaGmmaWarpSpecializedILi7ENS5_IJNS4_1CILi1EEESB_SB_EEENS1_32KernelTmaWarpSpecializedPingpongEEENS5_IJNSA_ILi64EEENSA_ILi128EEESF_EEEaNS5_IJlSB_lEEEaSI_NS4_8TiledMMAINS4_8MMA_AtomIJNS4_4SM904GMMA27MMA_64x128x32_S32S8S8_SS_TNEEEENS4_6LayoutISC_NS5_IJNSA_ILi0EEESQ_SQ_EEEEENS5_IJNS4_10UnderscoreEST_ST_EEEEENS4_13SM90_TMA_LOADENS4_14ComposedLayoutINS4_7SwizzleILi2ELi4ELi3EEENS4_18smem_ptr_flag_bitsILi8EEENSP_INS5_IJNSA_ILi8EEESF_EEENS5_IJSF_SB_EEEEEEEvNS4_8identityESW_S16_vS17_EENS_8epilogue10collective6detail29Sm90TmaWarpSpecializedAdapterINS1A_15DefaultEpilogueIaSI_SI_NS19_6thread17LinearCombinationIaLi1EiiLNS1E_9ScaleType4KindE0ELNS_15FloatRoundStyleE2EaEENS1_15EpilogueDefaultEEEEEvvEEEEvNT_6ParamsE)
        .other          _ZN7cutlass13device_kernelINS_4gemm6kernel13GemmUniversalIN4cute5tupleIJiiiiEEENS1_10collective13CollectiveMmaINS1_34MainloopSm90TmaGmmaWarpSpecializedILi7ENS5_IJNS4_1CILi1EEESB_SB_EEENS1_32KernelTmaWarpSpecializedPingpongEEENS5_IJNSA_ILi64EEENSA_ILi128EEESF_EEEaNS5_IJlSB_lEEEaSI_NS4_8TiledMMAINS4_8MMA_AtomIJNS4_4SM904GMMA27MMA_64x128x32_S32S8S8_SS_TNEEEENS4_6LayoutISC_NS5_IJNSA_ILi0EEESQ_SQ_EEEEENS5_IJNS4_10UnderscoreEST_ST_EEEEENS4_13SM90_TMA_LOADENS4_14ComposedLayoutINS4_7SwizzleILi2ELi4ELi3EEENS4_18smem_ptr_flag_bitsILi8EEENSP_INS5_IJNSA_ILi8EEESF_EEENS5_IJSF_SB_EEEEEEEvNS4_8identityESW_S16_vS17_EENS_8epilogue10collective6detail29Sm90TmaWarpSpecializedAdapterINS1A_15DefaultEpilogueIaSI_SI_NS19_6thread17LinearCombinationIaLi1EiiLNS1E_9ScaleType4KindE0ELNS_15FloatRoundStyleE2EaEENS1_15EpilogueDefaultEEEEEvvEEEEvNT_6ParamsE,@"STO_CUDA_ENTRY STV_DEFAULT"
_ZN7cutlass13device_kernelINS_4gemm6kernel13GemmUniversalIN4cute5tupleIJiiiiEEENS1_10collective13CollectiveMmaINS1_34MainloopSm90TmaGmmaWarpSpecializedILi7ENS5_IJNS4_1CILi1EEESB_SB_EEENS1_32KernelTmaWarpSpecializedPingpongEEENS5_IJNSA_ILi64EEENSA_ILi128EEESF_EEEaNS5_IJlSB_lEEEaSI_NS4_8TiledMMAINS4_8MMA_AtomIJNS4_4SM904GMMA27MMA_64x128x32_S32S8S8_SS_TNEEEENS4_6LayoutISC_NS5_IJNSA_ILi0EEESQ_SQ_EEEEENS5_IJNS4_10UnderscoreEST_ST_EEEEENS4_13SM90_TMA_LOADENS4_14ComposedLayoutINS4_7SwizzleILi2ELi4ELi3EEENS4_18smem_ptr_flag_bitsILi8EEENSP_INS5_IJNSA_ILi8EEESF_EEENS5_IJSF_SB_EEEEEEEvNS4_8identityESW_S16_vS17_EENS_8epilogue10collective6detail29Sm90TmaWarpSpecializedAdapterINS1A_15DefaultEpilogueIaSI_SI_NS19_6thread17LinearCombinationIaLi1EiiLNS1E_9ScaleType4KindE0ELNS_15FloatRoundStyleE2EaEENS1_15EpilogueDefaultEEEEEvvEEEEvNT_6ParamsE:
[----:B------:R-:W0:Y:S02]  /*0000*/  LDC R1, c[0x0][0x28] ;  /* 0x00000a00ff017b82 */ /* 0x000e240000000800 */
[----:B0-----:R-:W-:Y:S01]  /*0010*/  VIADD R1, R1, 0xfffffff8 ;  /* 0xfffffff801017836 */ /* 0x001fe20000000000 */
[----:B------:R-:W0:Y:S01]  /*0020*/  S2R R4, SR_TID.X ;  /* 0x0000000000047919 */ /* 0x000e220000002100 */
[----:B------:R-:W-:Y:S01]  /*0030*/  ELECT P0, URZ, PT ;  /* 0x00000000003f782f */ /* 0x000fe20003800000 */
[----:B------:R-:W-:Y:S01]  /*0040*/  BSSY B0, `(.L_x_0) ;  /* 0x000000f000007945 */ /* 0x000fe20003800000 */
[--C-:B0-----:R-:W-:Y:S02]  /*0050*/  SHF.R.U32.HI R0, RZ, 0x5, R4.reuse ;  /* 0x00000005ff007819 */ /* 0x101fe40000011604 */
[----:B------:R-:W-:-:S03]  /*0060*/  SHF.R.U32.HI R5, RZ, 0x7, R4 ;  /* 0x00000007ff057819 */ /* 0x000fc60000011604 */
[----:B------:R-:W0:Y:S04]  /*0070*/  SHFL.IDX PT, R2, R0, RZ, 0x1f ;  /* 0x00001fff00027589 */ /* 0x000e2800000e0000 */
[----:B------:R1:W2:Y:S01]  /*0080*/  SHFL.IDX PT, R8, R5, RZ, 0x1f ;  /* 0x00001fff05087589 */ /* 0x0002a200000e0000 */
[----:B0-----:R-:W-:-:S13]  /*0090*/  ISETP.NE.OR P0, PT, R2, RZ, !P0 ;  /* 0x000000ff0200720c */ /* 0x001fda0004705670 */
[----:B-12---:R-:W-:Y:S05]  /*00a0*/  @P0 BRA `(.L_x_1) ;  /* 0x0000000000200947 */ /* 0x006fea0003800000 */
[----:B------:R-:W-:Y:S02]  /*00b0*/  ULDC.64 UR4, c[0x0][0x198] ;  /* 0x0000660000047ab9 */ /* 0x000fe40000000a00 */
[----:B------:R-:W-:Y:S02]  /*00c0*/  UIADD3 UR6, UP0, UR4, 0xf0, URZ ;  /* 0x000000f004067890 */ /* 0x000fe4000ff1e03f */
[----:B------:R-:W-:Y:S02]  /*00d0*/  UIADD3 UR4, UP1, UR4, 0x1f0, URZ ;  /* 0x000001f004047890 */ /* 0x000fe4000ff3e03f */
[----:B------:R-:W-:Y:S02]  /*00e0*/  UIADD3.X UR7, URZ, UR5, URZ, UP0, !UPT ;  /* 0x000000053f077290 */ /* 0x000fe400087fe43f */
[----:B------:R-:W-:-:S07]  /*00f0*/  UIADD3.X UR5, URZ, UR5, URZ, UP1, !UPT ;  /* 0x000000053f057290 */ /* 0x000fce0008ffe43f */
[----:B------:R0:W-:Y:S02]  /*0100*/  UTMACCTL.PF [UR6] ;  /* 0x00000000060079b9 */ /* 0x0001e40008040000 */
[----:B------:R0:W-:Y:S02]  /*0110*/  UTMACCTL.PF [UR4] ;  /* 0x00000000040079b9 */ /* 0x0001e40008040000 */
[----:B0-----:R-:W-:Y:S01]  /*0120*/  NOP ;  /* 0x0000000000007918 */ /* 0x001fe20000000000 */
.L_x_1:
[----:B------:R-:W-:Y:S05]  /*0130*/  BSYNC B0 ;  /* 0x0000000000007941 */ /* 0x000fea0003800000 */
.L_x_0:
[----:B------:R-:W0:Y:S02]  /*0140*/  SHFL.IDX PT, R3, R0, RZ, 0x1f ;  /* 0x00001fff00037589 */ /* 0x000e2400000e0000 */
[----:B0-----:R-:W-:-:S13]  /*0150*/  ISETP.NE.AND P0, PT, R3, RZ, PT ;  /* 0x000000ff0300720c */ /* 0x001fda0003f05270 */
[----:B------:R-:W-:Y:S05]  /*0160*/  @P0 BRA `(.L_x_2) ;  /* 0x0000000000700947 */ /* 0x000fea0003800000 */
[----:B------:R-:W0:Y:S01]  /*0170*/  S2UR UR8, SR_CgaCtaId ;  /* 0x00000000000879c3 */ /* 0x000e220000008800 */
[----:B------:R-:W-:Y:S01]  /*0180*/  UMOV UR4, 0x400 ;  /* 0x0000040000047882 */ /* 0x000fe20000000000 */
[----:B------:R-:W-:Y:S01]  /*0190*/  UMOV UR5, 0x1 ;  /* 0x0000000100057882 */ /* 0x000fe20000000000 */
[----:B------:R-:W-:Y:S01]  /*01a0*/  UMOV UR6, 0x80 ;  /* 0x0000008000067882 */ /* 0x000fe20000000000 */
[----:B------:R-:W-:Y:S01]  /*01b0*/  ELECT P0, URZ, PT ;  /* 0x00000000003f782f */ /* 0x000fe20003800000 */
[----:B------:R-:W-:-:S04]  /*01c0*/  UIADD3 UR6, -UR6, 0x100000, URZ ;  /* 0x0010000006067890 */ /* 0x000fc8000fffe13f */
[----:B------:R-:W-:Y:S02]  /*01d0*/  USHF.L.U32 UR7, UR6, 0xb, URZ ;  /* 0x0000000b06077899 */ /* 0x000fe4000800063f */
[----:B------:R-:W-:Y:S02]  /*01e0*/  USHF.L.U32 UR6, UR6, 0x1, URZ ;  /* 0x0000000106067899 */ /* 0x000fe4000800063f */
[----:B0-----:R-:W-:Y:S02]  /*01f0*/  ULEA UR8, UR8, UR4, 0x18 ;  /* 0x0000000408087291 */ /* 0x001fe4000f8ec03f */
[----:B------:R-:W-:-:S04]  /*0200*/  UIADD3 UR4, -UR5, 0x100000, URZ ;  /* 0x0010000005047890 */ /* 0x000fc8000fffe13f */
[----:B------:R-:W-:Y:S02]  /*0210*/  USHF.L.U32 UR5, UR4, 0xb, URZ ;  /* 0x0000000b04057899 */ /* 0x000fe4000800063f */
[----:B------:R-:W-:Y:S01]  /*0220*/  USHF.L.U32 UR4, UR4, 0x1, URZ ;  /* 0x0000000104047899 */ /* 0x000fe2000800063f */
[----:B------:R-:W0:Y:S11]  /*0230*/  FENCE.VIEW.ASYNC.S ;  /* 0x00000000000073c6 */ /* 0x000e360000000000 */
[----:B0-----:R0:W1:Y:S01]  /*0240*/  SYNCS.EXCH.64 URZ, [UR8], UR4 ;  /* 0x00000004083f75b2 */ /* 0x0010620008000100 */
[----:B------:R0:W2:Y:S01]  /*0250*/  SYNCS.EXCH.64 URZ, [UR8+0x38], UR6 ;  /* 0x00003806083f75b2 */ /* 0x0000a20008000100 */
[----:B------:R0:W3:Y:S01]  /*0260*/  SYNCS.EXCH.64 URZ, [UR8+0x8], UR4 ;  /* 0x00000804083f75b2 */ /* 0x0000e20008000100 */
[----:B------:R0:W4:Y:S01]  /*0270*/  SYNCS.EXCH.64 URZ, [UR8+0x40], UR6 ;  /* 0x00004006083f75b2 */ /* 0x0001220008000100 */
[----:B------:R0:W0:Y:S01]  /*0280*/  SYNCS.EXCH.64 URZ, [UR8+0x10], UR4 ;  /* 0x00001004083f75b2 */ /* 0x0000220008000100 */
        /* <DEDUP_REMOVED lines=9> */
[----:B------:R-:W-:Y:S01]  /*0320*/  NOP ;  /* 0x0000000000007918 */ /* 0x000fe20000000000 */
.L_x_2:
[----:B------:R-:W5:Y:S01]  /*0330*/  SHFL.IDX PT, R6, R0, RZ, 0x1f ;  /* 0x00001fff00067589 */ /* 0x000f6200000e0000 */
[----:B------:R-:W-:Y:S01]  /*0340*/  ELECT P0, URZ, PT ;  /* 0x00000000003f782f */ /* 0x000fe20003800000 */
[----:B------:R-:W-:Y:S01]  /*0350*/  NOP ;  /* 0x0000000000007918 */ /* 0x000fe20000000000 */
[----:B------:R-:W-:Y:S01]  /*0360*/  ELECT P1, URZ, PT ;  /* 0x00000000003f782f */ /* 0x000fe20003820000 */
[----:B------:R-:W1:Y:S01]  /*0370*/  SHFL.IDX PT, R3, R0, RZ, 0x1f ;  /* 0x00001fff00037589 */ /* 0x000e6200000e0000 */
[----:B0-----:R-:W-:Y:S01]  /*0380*/  UMOV UR4, 0x20 ;  /* 0x0000002000047882 */ /* 0x001fe20000000000 */
[----:B------:R-:W-:Y:S01]  /*0390*/  UMOV UR11, 0x80 ;  /* 0x00000080000b7882 */ /* 0x000fe20000000000 */
[----:B------:R-:W-:Y:S01]  /*03a0*/  NOP ;  /* 0x0000000000007918 */ /* 0x000fe20000000000 */
[C---:B------:R-:W-:Y:S01]  /*03b0*/  VIADD R33, R8.reuse, 0xffffffff ;  /* 0xffffffff08217836 */ /* 0x040fe20000000000 */
[----:B------:R-:W0:Y:S01]  /*03c0*/  SHFL.IDX PT, R5, R5, RZ, 0x1f ;  /* 0x00001fff05057589 */ /* 0x000e2200000e0000 */
[----:B------:R-:W-:Y:S01]  /*03d0*/  ULDC.64 UR36, c[0x0][0x208] ;  /* 0x0000820000247ab9 */ /* 0x000fe20000000a00 */
[----:B------:R-:W-:-:S02]  /*03e0*/  ISETP.NE.AND P2, PT, R8, RZ, PT ;  /* 0x000000ff0800720c */ /* 0x000fc40003f45270 */
[----:B------:R-:W-:Y:S02]  /*03f0*/  ISETP.GE.U32.AND P3, PT, R33, 0x2, PT ;  /* 0x000000022100780c */ /* 0x000fe40003f66070 */
[----:B-----5:R-:W-:Y:S02]  /*0400*/  ISETP.NE.OR P0, PT, R6, RZ, !P0 ;  /* 0x000000ff0600720c */ /* 0x020fe40004705670 */
[----:B-1----:R-:W-:Y:S02]  /*0410*/  ISETP.NE.OR P1, PT, R3, RZ, !P1 ;  /* 0x000000ff0300720c */ /* 0x002fe40004f25670 */
[----:B------:R-:W-:-:S04]  /*0420*/  SHF.R.S32.HI R3, RZ, 0x1f, R2 ;  /* 0x0000001fff037819 */ /* 0x000fc80000011402 */
[----:B------:R-:W-:-:S05]  /*0430*/  LEA.HI R3, R3, R2, RZ, 0x2 ;  /* 0x0000000203037211 */ /* 0x000fca00078f10ff */
[----:B------:R-:W-:Y:S01]  /*0440*/  VOTEU.ALL UP0, P0 ;  /* 0x00000000003f7886 */ /* 0x000fe20000000000 */
[----:B------:R-:W-:Y:S01]  /*0450*/  LOP3.LUT R3, R3, 0xfffffffc, RZ, 0xc0, !PT ;  /* 0xfffffffc03037812 */ /* 0x000fe200078ec0ff */
[----:B------:R-:W-:-:S03]  /*0460*/  VOTEU.ALL UP1, P1 ;  /* 0x00000000003f7886 */ /* 0x000fc60000820000 */
[----:B------:R-:W1:Y:S01]  /*0470*/  @!UP0 S2UR UR7, SR_CgaCtaId ;  /* 0x00000000000789c3 */ /* 0x000e620000008800 */
[----:B------:R-:W-:Y:S01]  /*0480*/  @!UP0 UMOV UR6, 0x400 ;  /* 0x0000040000068882 */ /* 0x000fe20000000000 */
[----:B------:R-:W-:-:S04]  /*0490*/  @!UP0 UIADD3 UR4, -UR4, 0x100000, URZ ;  /* 0x0010000004048890 */ /* 0x000fc8000fffe13f */
[----:B------:R-:W-:Y:S02]  /*04a0*/  @!UP0 USHF.L.U32 UR5, UR4, 0xb, URZ ;  /* 0x0000000b04058899 */ /* 0x000fe4000800063f */
[----:B------:R-:W-:Y:S01]  /*04b0*/  @!UP0 USHF.L.U32 UR4, UR4, 0x1, URZ ;  /* 0x0000000104048899 */ /* 0x000fe2000800063f */
[----:B------:R-:W-:Y:S01]  /*04c0*/  IMAD.IADD R0, R2, 0x1, -R3 ;  /* 0x0000000102007824 */ /* 0x000fe200078e0a03 */
[----:B------:R-:W-:Y:S01]  /*04d0*/  @!UP1 UMOV UR9, 0x400 ;  /* 0x0000040000099882 */ /* 0x000fe20000000000 */
[----:B------:R-:W-:Y:S01]  /*04e0*/  VOTEU.ALL UP2, P1 ;  /* 0x00000000003f7886 */ /* 0x000fe20000840000 */
[----:B------:R-:W-:Y:S01]  /*04f0*/  VOTEU.ALL UP3, P1 ;  /* 0x00000000003f7886 */ /* 0x000fe20000860000 */
[----:B------:R-:W-:Y:S01]  /*0500*/  VOTEU.ALL UP4, P1 ;  /* 0x00000000003f7886 */ /* 0x000fe20000880000 */
[----:B------:R-:W5:Y:S01]  /*0510*/  @!UP1 S2UR UR10, SR_CgaCtaId ;  /* 0x00000000000a99c3 */ /* 0x000f620000008800 */
[----:B------:R-:W-:Y:S01]  /*0520*/  VOTEU.ALL UP5, P1 ;  /* 0x00000000003f7886 */ /* 0x000fe200008a0000 */
[----:B------:R-:W-:-:S04]  /*0530*/  SHF.R.S32.HI R3, RZ, 0x1f, R4 ;  /* 0x0000001fff037819 */ /* 0x000fc80000011404 */
[----:B------:R-:W-:-:S04]  /*0540*/  LEA.HI R3, R3, R4, RZ, 0x7 ;  /* 0x0000000403037211 */ /* 0x000fc800078f38ff */
[----:B------:R-:W-:-:S05]  /*0550*/  LOP3.LUT R3, R3, 0xffffff80, RZ, 0xc0, !PT ;  /* 0xffffff8003037812 */ /* 0x000fca00078ec0ff */
[----:B------:R-:W-:Y:S01]  /*0560*/  IMAD.IADD R3, R4, 0x1, -R3 ;  /* 0x0000000104037824 */ /* 0x000fe200078e0a03 */
[----:B-1----:R-:W-:Y:S02]  /*0570*/  @!UP0 ULEA UR8, UR7, UR6, 0x18 ;  /* 0x0000000607088291 */ /* 0x002fe4000f8ec03f */
[----:B------:R-:W-:-:S04]  /*0580*/  @!UP1 UIADD3 UR6, -UR11, 0x100000, URZ ;  /* 0x001000000b069890 */ /* 0x000fc8000fffe13f */
[----:B------:R-:W-:Y:S02]  /*0590*/  @!UP1 USHF.L.U32 UR7, UR6, 0xb, URZ ;  /* 0x0000000b06079899 */ /* 0x000fe4000800063f */
[----:B------:R-:W-:Y:S01]  /*05a0*/  @!UP1 USHF.L.U32 UR6, UR6, 0x1, URZ ;  /* 0x0000000106069899 */ /* 0x000fe2000800063f */
[----:B------:R-:W-:Y:S01]  /*05b0*/  VOTEU.ALL UP0, P0 ;  /* 0x00000000003f7886 */ /* 0x000fe20000000000 */
[----:B-----5:R-:W-:Y:S01]  /*05c0*/  @!UP1 ULEA UR9, UR10, UR9, 0x18 ;  /* 0x000000090a099291 */ /* 0x020fe2000f8ec03f */
[----:B------:R-:W-:Y:S02]  /*05d0*/  VOTEU.ALL UP1, P0 ;  /* 0x00000000003f7886 */ /* 0x000fe40000020000 */
[----:B------:R-:W-:Y:S01]  /*05e0*/  ULDC.64 UR10, c[0x0][0x598] ;  /* 0x00016600000a7ab9 */ /* 0x000fe20000000a00 */
[----:B------:R-:W-:Y:S01]  /*05f0*/  ISETP.NE.AND P0, PT, R0, 0x3, PT ;  /* 0x000000030000780c */ /* 0x000fe20003f05270 */
[----:B------:R-:W1:Y:S02]  /*0600*/  FENCE.VIEW.ASYNC.S ;  /* 0x00000000000073c6 */ /* 0x000e640000000000 */
[----:B-1----:R1:W2:Y:S01]  /*0610*/  @!UP0 SYNCS.EXCH.64 URZ, [UR8+0xa0], UR4 ;  /* 0x0000a004083f85b2 */ /* 0x0022a20008000100 */
[----:B------:R-:W-:-:S02]  /*0620*/  ISETP.NE.U32.AND P1, PT, RZ, UR10, PT ;  /* 0x0000000aff007c0c */ /* 0x000fc4000bf25070 */
[----:B------:R-:W-:Y:S02]  /*0630*/  ISETP.EQ.OR P0, PT, R0, RZ, !P0 ;  /* 0x000000ff0000720c */ /* 0x000fe40004702670 */
[----:B------:R-:W-:Y:S02]  /*0640*/  ISETP.NE.AND.EX P1, PT, RZ, UR11, PT, P1 ;  /* 0x0000000bff007c0c */ /* 0x000fe4000bf25310 */
[----:B------:R-:W-:-:S04]  /*0650*/  ISETP.EQ.AND P0, PT, R8, RZ, P0 ;  /* 0x000000ff0800720c */ /* 0x000fc80000702270 */
[----:B------:R-:W-:-:S04]  /*0660*/  SEL R16, RZ, 0x1, !P0 ;  /* 0x00000001ff107807 */ /* 0x000fc80004000000 */
[----:B------:R-:W-:Y:S01]  /*0670*/  SEL R16, R16, 0x2, P3 ;  /* 0x0000000210107807 */ /* 0x000fe20001800000 */
[----:B------:R1:W2:Y:S01]  /*0680*/  @!UP1 SYNCS.EXCH.64 URZ, [UR8+0xa8], UR4 ;  /* 0x0000a804083f95b2 */ /* 0x0002a20008000100 */
[----:B------:R-:W-:Y:S01]  /*0690*/  NOP ;  /* 0x0000000000007918 */ /* 0x000fe20000000000 */
[----:B------:R1:W2:Y:S01]  /*06a0*/  @!UP2 SYNCS.EXCH.64 URZ, [UR9+0x80], UR6 ;  /* 0x00008006093fa5b2 */ /* 0x0002a20008000100 */
[----:B------:R1:W2:Y:S01]  /*06b0*/  @!UP3 SYNCS.EXCH.64 URZ, [UR9+0x88], UR6 ;  /* 0x00008806093fb5b2 */ /* 0x0002a20008000100 */
[----:B------:R1:W2:Y:S01]  /*06c0*/  @!UP4 SYNCS.EXCH.64 URZ, [UR9+0x90], UR6 ;  /* 0x00009006093fc5b2 */ /* 0x0002a20008000100 */
[----:B------:R1:W2:Y:S01]  /*06d0*/  @!UP5 SYNCS.EXCH.64 URZ, [UR9+0x98], UR6 ;  /* 0x00009806093fd5b2 */ /* 0x0002a20008000100 */
[----:B------:R-:W-:Y:S01]  /*06e0*/  NOP ;  /* 0x0000000000007918 */ /* 0x000fe20000000000 */
[----:B--234-:R-:W-:Y:S06]  /*06f0*/  BAR.SYNC.DEFER_BLOCKING 0x0 ;  /* 0x0000000000007b1d */ /* 0x01cfec0000010000 */
[----:B01----:R-:W-:Y:S05]  /*0700*/  @!P1 BRA `(.L_x_3) ;  /* 0x00000000001c9947 */ /* 0x003fea0003800000 */
[----:B------:R-:W0:Y:S02]  /*0710*/  LDC.64 R6, c[0x0][0x598] ;  /* 0x00016600ff067b82 */ /* 0x000e240000000a00 */
[----:B0-----:R-:W2:Y:S02]  /*0720*/  LDG.E.64 R6, desc[UR36][R6.64] ;  /* 0x0000002406067981 */ /* 0x001ea4000c1e1b00 */
[----:B--2---:R-:W-:-:S04]  /*0730*/  ISETP.NE.U32.AND P0, PT, R6, RZ, PT ;  /* 0x000000ff0600720c */ /* 0x004fc80003f05070 */
[----:B------:R-:W-:-:S13]  /*0740*/  ISETP.NE.AND.EX P0, PT, R7, RZ, PT, P0 ;  /* 0x000000ff0700720c */ /* 0x000fda0003f05300 */
[----:B------:R-:W-:Y:S05]  /*0750*/  @!P0 BRA `(.L_x_3) ;  /* 0x0000000000088947 */ /* 0x000fea0003800000 */
[----:B------:R1:W5:Y:S01]  /*0760*/  LD.E R88, desc[UR36][R6.64] ;  /* 0x0000002406587980 */ /* 0x000362000c101900 */
[----:B------:R-:W-:Y:S05]  /*0770*/  BRA `(.L_x_4) ;  /* 0x0000000000247947 */ /* 0x000fea0003800000 */
.L_x_3:
[----:B------:R-:W-:Y:S02]  /*0780*/  ULDC.64 UR4, c[0x0][0x588] ;  /* 0x0001620000047ab9 */ /* 0x000fe40000000a00 */
[----:B------:R-:W-:-:S04]  /*0790*/  ISETP.NE.U32.AND P0, PT, RZ, UR4, PT ;  /* 0x00000004ff007c0c */ /* 0x000fc8000bf05070 */
[----:B------:R-:W-:-:S13]  /*07a0*/  ISETP.NE.AND.EX P0, PT, RZ, UR5, PT, P0 ;  /* 0x00000005ff007c0c */ /* 0x000fda000bf05300 */
[----:B------:R-:W-:Y:S05]  /*07b0*/  @!P0 BRA `(.L_x_5) ;  /* 0x00000000000c8947 */ /* 0x000fea0003800000 */
[----:B------:R-:W0:Y:S02]  /*07c0*/  LDC.64 R88, c[0x0][0x588] ;  /* 0x00016200ff587b82 */ /* 0x000e240000000a00 */
[----:B0-----:R0:W5:Y:S01]  /*07d0*/  LDG.E R88, desc[UR36][R88.64] ;  /* 0x0000002458587981 */ /* 0x001162000c1e1900 */
[----:B------:R-:W-:Y:S05]  /*07e0*/  BRA `(.L_x_4) ;  /* 0x0000000000087947 */ /* 0x000fea0003800000 */
.L_x_5:
[----:B------:R-:W-:Y:S02]  /*07f0*/  ULDC UR4, c[0x0][0x580] ;  /* 0x0001600000047ab9 */ /* 0x000fe40000000800 */
[----:B------:R-:W-:-:S07]  /*0800*/  IMAD.U32 R88, RZ, RZ, UR4 ;  /* 0x00000004ff587e24 */ /* 0x000fce000f8e00ff */
.L_x_4:
[----:B------:R-:W-:Y:S02]  /*0810*/  ULDC.64 UR4, c[0x0][0x5a0] ;  /* 0x0001680000047ab9 */ /* 0x000fe40000000a00 */
[----:B------:R-:W-:-:S04]  /*0820*/  ISETP.NE.U32.AND P0, PT, RZ, UR4, PT ;  /* 0x00000004ff007c0c */ /* 0x000fc8000bf05070 */
[----:B------:R-:W-:-:S13]  /*0830*/  ISETP.NE.AND.EX P0, PT, RZ, UR5, PT, P0 ;  /* 0x00000005ff007c0c */ /* 0x000fda000bf05300 */
[----:B------:R-:W-:Y:S05]  /*0840*/  @!P0 BRA `(.L_x_6) ;  /* 0x00000000001c8947 */ /* 0x000fea0003800000 */
[----:B-1----:R-:W1:Y:S02]  /*0850*/  LDC.64 R6, c[0x0][0x5a0] ;  /* 0x00016800ff067b82 */ /* 0x002e640000000a00 */
[----:B-1----:R-:W2:Y:S02]  /*0860*/  LDG.E.64 R6, desc[UR36][R6.64] ;  /* 0x0000002406067981 */ /* 0x002ea4000c1e1b00 */
[----:B--2---:R-:W-:-:S04]  /*0870*/  ISETP.NE.U32.AND P0, PT, R6, RZ, PT ;  /* 0x000000ff0600720c */ /* 0x004fc80003f05070 */
[----:B------:R-:W-:-:S13]  /*0880*/  ISETP.NE.AND.EX P0, PT, R7, RZ, PT, P0 ;  /* 0x000000ff0700720c */ /* 0x000fda0003f05300 */
[----:B------:R-:W-:Y:S05]  /*0890*/  @!P0 BRA `(.L_x_6) ;  /* 0x0000000000088947 */ /* 0x000fea0003800000 */
[----:B0-----:R2:W5:Y:S01]  /*08a0*/  LD.E R89, desc[UR36][R6.64] ;  /* 0x0000002406597980 */ /* 0x001562000c101900 */
[----:B------:R-:W-:Y:S05]  /*08b0*/  BRA `(.L_x_7) ;  /* 0x0000000000247947 */ /* 0x000fea0003800000 */
.L_x_6:
[----:B------:R-:W-:Y:S02]  /*08c0*/  ULDC.64 UR4, c[0x0][0x590] ;  /* 0x0001640000047ab9 */ /* 0x000fe40000000a00 */
[----:B------:R-:W-:-:S04]  /*08d0*/  ISETP.NE.U32.AND P0, PT, RZ, UR4, PT ;  /* 0x00000004ff007c0c */ /* 0x000fc8000bf05070 */
[----:B------:R-:W-:-:S13]  /*08e0*/  ISETP.NE.AND.EX P0, PT, RZ, UR5, PT, P0 ;  /* 0x00000005ff007c0c */ /* 0x000fda000bf05300 */
[----:B------:R-:W-:Y:S05]  /*08f0*/  @!P0 BRA `(.L_x_8) ;  /* 0x00000000000c8947 */ /* 0x000fea0003800000 */
[----:B-1----:R-:W0:Y:S02]  /*0900*/  LDC.64 R6, c[0x0][0x590] ;  /* 0x00016400ff067b82 */ /* 0x002e240000000a00 */
[----:B0-----:R0:W5:Y:S01]  /*0910*/  LDG.E R89, desc[UR36][R6.64] ;  /* 0x0000002406597981 */ /* 0x001162000c1e1900 */
[----:B------:R-:W-:Y:S05]  /*0920*/  BRA `(.L_x_7) ;  /* 0x0000000000087947 */ /* 0x000fea0003800000 */
.L_x_8:
[----:B------:R-:W-:Y:S02]  /*0930*/  ULDC UR4, c[0x0][0x584] ;  /* 0x0001610000047ab9 */ /* 0x000fe40000000800 */
[----:B0-----:R-:W-:-:S07]  /*0940*/  IMAD.U32 R89, RZ, RZ, UR4 ;  /* 0x00000004ff597e24 */ /* 0x001fce000f8e00ff */
.L_x_7:
[----:B------:R-:W3:Y:S01]  /*0950*/  LDC R2, c[0x0][0x65c] ;  /* 0x00019700ff027b82 */ /* 0x000ee20000000800 */
[----:B------:R-:W4:Y:S01]  /*0960*/  S2R R14, SR_CTAID.Y ;  /* 0x00000000000e7919 */ /* 0x000f220000002600 */
[----:B------:R-:W-:Y:S01]  /*0970*/  ULDC UR6, c[0x0][0x28c] ;  /* 0x0000a30000067ab9 */ /* 0x000fe20000000800 */
[----:B------:R-:W-:Y:S01]  /*0980*/  ISETP.NE.AND P0, PT, R8, 0x2, PT ;  /* 0x000000020800780c */ /* 0x000fe20003f05270 */
[----:B------:R-:W-:Y:S01]  /*0990*/  UIADD3 UR6, UR6, 0x3f, URZ ;  /* 0x0000003f06067890 */ /* 0x000fe2000fffe03f */
[----:B012---:R-:W0:Y:S01]  /*09a0*/  S2R R6, SR_CTAID.X ;  /* 0x0000000000067919 */ /* 0x007e220000002500 */
[----:B------:R-:W-:Y:S01]  /*09b0*/  IMAD.MOV.U32 R7, RZ, RZ, RZ ;  /* 0x000000ffff077224 */ /* 0x000fe200078e00ff */
[----:B------:R-:W-:Y:S01]  /*09c0*/  UMOV UR38, URZ ;  /* 0x0000003f00267c82 */ /* 0x000fe20008000000 */
[----:B------:R-:W-:Y:S01]  /*09d0*/  USHF.R.S32.HI UR7, URZ, 0x1f, UR6 ;  /* 0x0000001f3f077899 */ /* 0x000fe20008011406 */
[----:B------:R-:W-:Y:S01]  /*09e0*/  UMOV UR39, URZ ;  /* 0x0000003f00277c82 */ /* 0x000fe20008000000 */
[----:B------:R-:W-:-:S02]  /*09f0*/  ULDC.64 UR8, c[0x0][0x650] ;  /* 0x0001940000087ab9 */ /* 0x000fc40000000a00 */
[----:B------:R-:W-:-:S04]  /*0a00*/  ULEA.HI UR7, UR7, UR6, URZ, 0x6 ;  /* 0x0000000607077291 */ /* 0x000fc8000f8f303f */
[----:B------:R-:W-:Y:S01]  /*0a10*/  USHF.R.S32.HI UR40, URZ, 0x6, UR7 ;  /* 0x000000063f287899 */ /* 0x000fe20008011407 */
[----:B---3--:R-:W-:-:S13]  /*0a20*/  ISETP.NE.AND P1, PT, R2, 0x1, PT ;  /* 0x000000010200780c */ /* 0x008fda0003f25270 */
[----:B------:R-:W0:Y:S01]  /*0a30*/  @P1 LDC R19, c[0x0][0x10] ;  /* 0x00000400ff131b82 */ /* 0x000e220000000800 */
[----:B----4-:R-:W-:Y:S02]  /*0a40*/  @P1 IMAD.MOV.U32 R8, RZ, RZ, R14 ;  /* 0x000000ffff081224 */ /* 0x010fe400078e000e */
[----:B------:R-:W-:Y:S02]  /*0a50*/  @P1 IMAD.MOV.U32 R9, RZ, RZ, RZ ;  /* 0x000000ffff091224 */ /* 0x000fe400078e00ff */
[----:B------:R-:W-:-:S03]  /*0a60*/  @P1 IMAD.MOV.U32 R17, RZ, RZ, RZ ;  /* 0x000000ffff111224 */ /* 0x000fc600078e00ff */
[----:B------:R-:W1:Y:S01]  /*0a70*/  @!P1 LDC R11, c[0x0][0xc] ;  /* 0x00000300ff0b9b82 */ /* 0x000e620000000800 */
[----:B------:R-:W-:Y:S01]  /*0a80*/  ULDC UR4, c[0x0][0xc] ;  /* 0x0000030000047ab9 */ /* 0x000fe20000000800 */
[----:B------:R-:W-:Y:S02]  /*0a90*/  ULDC UR5, c[0x0][0x10] ;  /* 0x0000040000057ab9 */ /* 0x000fe40000000800 */
[----:B------:R-:W-:-:S04]  /*0aa0*/  UIMAD.WIDE.U32 UR4, UR4, UR5, URZ ;  /* 0x00000005040472a5 */ /* 0x000fc8000f8e003f */
[----:B------:R-:W2:Y:S01]  /*0ab0*/  LDC R2, c[0x0][0x14] ;  /* 0x00000500ff027b82 */ /* 0x000ea20000000800 */
[----:B0-----:R-:W-:-:S04]  /*0ac0*/  @P1 IMAD.WIDE.U32 R18, R6, R19, R8 ;  /* 0x0000001306121225 */ /* 0x001fc800078e0008 */
[----:B------:R-:W-:Y:S02]  /*0ad0*/  @P1 IMAD.IADD R17, R19, 0x1, R17 ;  /* 0x0000000113111824 */ /* 0x000fe400078e0211 */
[----:B-1----:R-:W-:-:S04]  /*0ae0*/  @!P1 IMAD.WIDE.U32 R8, R11, R14, R6 ;  /* 0x0000000e0b089225 */ /* 0x002fc800078e0006 */
[----:B------:R-:W-:Y:S02]  /*0af0*/  @!P1 IMAD.MOV.U32 R18, RZ, RZ, R8 ;  /* 0x000000ffff129224 */ /* 0x000fe400078e0008 */
[----:B------:R-:W-:Y:S02]  /*0b00*/  @!P1 IMAD.MOV.U32 R17, RZ, RZ, R9 ;  /* 0x000000ffff119224 */ /* 0x000fe400078e0009 */
[----:B--2---:R-:W-:-:S04]  /*0b10*/  IMAD.WIDE.U32 R12, R2, UR4, RZ ;  /* 0x00000004020c7c25 */ /* 0x004fc8000f8e00ff */
[----:B------:R-:W-:Y:S01]  /*0b20*/  IMAD R23, R2, UR5, RZ ;  /* 0x0000000502177c24 */ /* 0x000fe2000f8e02ff */
[----:B------:R0:W-:Y:S03]  /*0b30*/  STL.64 [R1], R12 ;  /* 0x0000000c01007387 */ /* 0x0001e60000100a00 */
[----:B------:R-:W-:Y:S01]  /*0b40*/  IMAD.IADD R23, R13, 0x1, R23 ;  /* 0x000000010d177824 */ /* 0x000fe200078e0217 */
[----:B------:R-:W-:Y:S06]  /*0b50*/  @P0 BRA `(.L_x_9) ;  /* 0x0000000000280947 */ /* 0x000fec0003800000 */
[----:B------:R-:W-:Y:S01]  /*0b60*/  UIMAD.WIDE.U32 UR4, UR40, 0x24924925, URZ ;  /* 0x24924925280478a5 */ /* 0x000fe2000f8e003f */
[----:B------:R-:W-:Y:S01]  /*0b70*/  IADD3 R18, P0, R18, R12, RZ ;  /* 0x0000000c12127210 */ /* 0x000fe20007f1e0ff */
[----:B------:R-:W-:Y:S02]  /*0b80*/  UISETP.GE.U32.AND UP0, UPT, UR40, 0x7, UPT ;  /* 0x000000072800788c */ /* 0x000fe4000bf06070 */
[----:B------:R-:W-:Y:S02]  /*0b90*/  UIADD3 UR4, -UR5, UR40, URZ ;  /* 0x0000002805047290 */ /* 0x000fe4000fffe13f */
[----:B------:R-:W-:Y:S01]  /*0ba0*/  IMAD.X R17, R23, 0x1, R17, P0 ;  /* 0x0000000117117824 */ /* 0x000fe200000e0611 */
[----:B------:R-:W-:Y:S01]  /*0bb0*/  UMOV UR39, URZ ;  /* 0x0000003f00277c82 */ /* 0x000fe20008000000 */
[----:B------:R-:W-:-:S04]  /*0bc0*/  ULEA.HI UR4, UR4, UR5, URZ, 0x1f ;  /* 0x0000000504047291 */ /* 0x000fc8000f8ff83f */
[----:B------:R-:W-:-:S04]  /*0bd0*/  USHF.R.U32.HI UR4, URZ, 0x2, UR4 ;  /* 0x000000023f047899 */ /* 0x000fc80008011604 */
[----:B------:R-:W-:Y:S02]  /*0be0*/  @UP0 ULOP3.LUT UR39, UR4, 0x1, URZ, 0xc0, !UPT ;  /* 0x0000000104270892 */ /* 0x000fe4000f8ec03f */
[----:B------:R-:W-:-:S12]  /*0bf0*/  UIMAD UR38, UR4, -0x7, UR40 ;  /* 0xfffffff9042678a4 */ /* 0x000fd8000f8e0228 */
.L_x_9:
[----:B------:R-:W-:Y:S01]  /*0c00*/  ISETP.GE.U32.AND P0, PT, R18, UR8, PT ;  /* 0x0000000812007c0c */ /* 0x000fe2000bf06070 */
[----:B------:R-:W-:Y:S01]  /*0c10*/  IMAD.MOV.U32 R19, RZ, RZ, -0x1 ;  /* 0xffffffffff137424 */ /* 0x000fe200078e00ff */
[----:B------:R-:W-:Y:S01]  /*0c20*/  PRMT R8, RZ, 0x7610, R8 ;  /* 0x00007610ff087816 */ /* 0x000fe20000000008 */
[----:B------:R-:W-:Y:S01]  /*0c30*/  IMAD.MOV.U32 R22, RZ, RZ, -0x1 ;  /* 0xffffffffff167424 */ /* 0x000fe200078e00ff */
[----:B------:R-:W-:Y:S01]  /*0c40*/  ISETP.GE.U32.AND.EX P0, PT, R17, UR9, PT, P0 ;  /* 0x0000000911007c0c */ /* 0x000fe2000bf06100 */
[----:B------:R-:W-:-:S12]  /*0c50*/  IMAD.MOV.U32 R2, RZ, RZ, -0x1 ;  /* 0xffffffffff027424 */ /* 0x000fd800078e00ff */
[----:B------:R-:W-:Y:S05]  /*0c60*/  @P0 BRA `(.L_x_10) ;  /* 0x00000004005c0947 */ /* 0x000fea0003800000 */
[----:B------:R-:W1:Y:S01]  /*0c70*/  LDC.64 R20, c[0x0][0x628] ;  /* 0x00018a00ff147b82 */ /* 0x000e620000000a00 */
[----:B------:R-:W-:Y:S02]  /*0c80*/  IMAD.MOV.U32 R8, RZ, RZ, R18 ;  /* 0x000000ffff087224 */ /* 0x000fe400078e0012 */
[----:B------:R-:W-:-:S05]  /*0c90*/  IMAD.MOV.U32 R9, RZ, RZ, R17 ;  /* 0x000000ffff097224 */ /* 0x000fca00078e0011 */
[----:B------:R-:W2:Y:S08]  /*0ca0*/  LDC R2, c[0x0][0x630] ;  /* 0x00018c00ff027b82 */ /* 0x000eb00000000800 */
[----:B------:R-:W3:Y:S01]  /*0cb0*/  LDC.64 R24, c[0x0][0x620] ;  /* 0x00018800ff187b82 */ /* 0x000ee20000000a00 */
[----:B-1----:R-:W-:-:S04]  /*0cc0*/  ISETP.NE.U32.AND P0, PT, R20, RZ, PT ;  /* 0x000000ff1400720c */ /* 0x002fc80003f05070 */
[----:B------:R-:W-:-:S13]  /*0cd0*/  ISETP.NE.AND.EX P0, PT, R21, RZ, PT, P0 ;  /* 0x000000ff1500720c */ /* 0x000fda0003f05300 */
[----:B--23--:R-:W-:Y:S05]  /*0ce0*/  @!P0 BRA `(.L_x_11) ;  /* 0x0000000000288947 */ /* 0x00cfea0003800000 */
[----:B0-----:R-:W0:Y:S02]  /*0cf0*/  LDC R13, c[0x0][0x634] ;  /* 0x00018d00ff0d7b82 */ /* 0x001e240000000800 */
[----:B0-----:R-:W-:-:S05]  /*0d00*/  IADD3 R13, P0, R18, R13, RZ ;  /* 0x0000000d120d7210 */ /* 0x001fca0007f1e0ff */
[----:B------:R-:W-:-:S04]  /*0d10*/  IMAD.X R15, RZ, RZ, R17, P0 ;  /* 0x000000ffff0f7224 */ /* 0x000fc800000e0611 */
[----:B------:R-:W-:-:S04]  /*0d20*/  IMAD.WIDE.U32 R8, R15, R20, RZ ;  /* 0x000000140f087225 */ /* 0x000fc800078e00ff */
[----:B------:R-:W-:-:S04]  /*0d30*/  IMAD.WIDE.U32 R10, P0, R13, R21, R8 ;  /* 0x000000150d0a7225 */ /* 0x000fc80007800008 */
[----:B------:R-:W-:-:S04]  /*0d40*/  IMAD.WIDE.U32 R8, R13, R20, RZ ;  /* 0x000000140d087225 */ /* 0x000fc800078e00ff */
[----:B------:R-:W-:Y:S01]  /*0d50*/  IMAD.X R13, RZ, RZ, RZ, P0 ;  /* 0x000000ffff0d7224 */ /* 0x000fe200000e06ff */
[----:B------:R-:W-:Y:S01]  /*0d60*/  IADD3 RZ, P0, R9, R10, RZ ;  /* 0x0000000a09ff7210 */ /* 0x000fe20007f1e0ff */
[----:B------:R-:W-:-:S04]  /*0d70*/  IMAD.MOV.U32 R12, RZ, RZ, R11 ;  /* 0x000000ffff0c7224 */ /* 0x000fc800078e000b */
[----:B------:R-:W-:-:S08]  /*0d80*/  IMAD.WIDE.U32.X R8, R15, R21, R12, P0 ;  /* 0x000000150f087225 */ /* 0x000fd000000e040c */
.L_x_11:
[-CC-:B------:R-:W-:Y:S01]  /*0d90*/  SHF.R.U64 R31, R8, R2.reuse, R9.reuse ;  /* 0x00000002081f7219 */ /* 0x180fe20000001209 */
[----:B0-----:R-:W0:Y:S01]  /*0da0*/  LDC R12, c[0x0][0x618] ;  /* 0x00018600ff0c7b82 */ /* 0x001e220000000800 */
[----:B------:R-:W-:Y:S01]  /*0db0*/  SHF.R.U32.HI R7, RZ, R2, R9 ;  /* 0x00000002ff077219 */ /* 0x000fe20000011609 */
[----:B------:R-:W-:Y:S01]  /*0dc0*/  ULDC UR4, c[0x0][0x150] ;  /* 0x0000540000047ab9 */ /* 0x000fe20000000800 */
[----:B------:R-:W-:Y:S01]  /*0dd0*/  IADD3 R11, P0, RZ, -R31, RZ ;  /* 0x8000001fff0b7210 */ /* 0x000fe20007f1e0ff */
[----:B------:R-:W-:Y:S01]  /*0de0*/  IMAD.MOV.U32 R19, RZ, RZ, R17 ;  /* 0x000000ffff137224 */ /* 0x000fe200078e0011 */
[----:B------:R-:W-:-:S03]  /*0df0*/  I2FP.F32.U32 R2, R6 ;  /* 0x0000000600027245 */ /* 0x000fc60000201000 */
[----:B------:R-:W1:Y:S01]  /*0e00*/  LDC.64 R26, c[0x0][0x640] ;  /* 0x00019000ff1a7b82 */ /* 0x000e620000000a00 */
[----:B------:R-:W-:Y:S02]  /*0e10*/  IMAD.X R13, RZ, RZ, ~R7, P0 ;  /* 0x000000ffff0d7224 */ /* 0x000fe400000e0e07 */
[----:B------:R-:W-:Y:S01]  /*0e20*/  FMUL R2, R2, UR4 ;  /* 0x0000000402027c20 */ /* 0x000fe20008400000 */
[----:B------:R-:W-:Y:S01]  /*0e30*/  IMAD.WIDE.U32 R8, R11, R24, R18 ;  /* 0x000000180b087225 */ /* 0x000fe200078e0012 */
[----:B------:R-:W-:-:S03]  /*0e40*/  ULDC UR4, c[0x0][0x154] ;  /* 0x0000550000047ab9 */ /* 0x000fc60000000800 */
[----:B------:R-:W-:Y:S01]  /*0e50*/  IMAD R10, R13, R24, RZ ;  /* 0x000000180d0a7224 */ /* 0x000fe200078e02ff */
[----:B------:R-:W2:Y:S01]  /*0e60*/  LDC R7, c[0x0][0x144] ;  /* 0x00005100ff077b82 */ /* 0x000ea20000000800 */
[----:B------:R-:W3:Y:S02]  /*0e70*/  F2I.U32.TRUNC.NTZ R2, R2 ;  /* 0x0000000200027305 */ /* 0x000ee4000020f000 */
[----:B------:R-:W-:-:S04]  /*0e80*/  IMAD R11, R11, R25, R10 ;  /* 0x000000190b0b7224 */ /* 0x000fc800078e020a */
[----:B------:R-:W-:Y:S01]  /*0e90*/  IMAD.IADD R9, R9, 0x1, R11 ;  /* 0x0000000109097824 */ /* 0x000fe200078e020b */
[----:B------:R-:W4:Y:S01]  /*0ea0*/  LDC R22, c[0x0][0x608] ;  /* 0x00018200ff167b82 */ /* 0x000f220000000800 */
[----:B------:R-:W-:-:S03]  /*0eb0*/  IMAD.MOV.U32 R11, RZ, RZ, -0x1 ;  /* 0xffffffffff0b7424 */ /* 0x000fc600078e00ff */
[--C-:B0-----:R-:W-:Y:S02]  /*0ec0*/  SHF.R.U64 R20, R8, R12, R9.reuse ;  /* 0x0000000c08147219 */ /* 0x101fe40000001209 */
[----:B------:R-:W-:Y:S02]  /*0ed0*/  I2FP.F32.U32 R8, R14 ;  /* 0x0000000e00087245 */ /* 0x000fe40000201000 */
[----:B------:R-:W0:Y:S01]  /*0ee0*/  LDC R24, c[0x0][0x658] ;  /* 0x00019600ff187b82 */ /* 0x000e220000000800 */
[----:B-1----:R-:W-:Y:S01]  /*0ef0*/  ISETP.NE.U32.AND P0, PT, R26, RZ, PT ;  /* 0x000000ff1a00720c */ /* 0x002fe20003f05070 */
[----:B---3--:R-:W-:Y:S02]  /*0f00*/  IMAD.MOV R10, RZ, RZ, -R2 ;  /* 0x000000ffff0a7224 */ /* 0x008fe400078e0a02 */
[----:B------:R-:W-:Y:S01]  /*0f10*/  FMUL R8, R8, UR4 ;  /* 0x0000000408087c20 */ /* 0x000fe20008400000 */
[----:B------:R-:W-:Y:S02]  /*0f20*/  SHF.R.U32.HI R9, RZ, R12, R9 ;  /* 0x0000000cff097219 */ /* 0x000fe40000011609 */
[----:B------:R-:W-:Y:S01]  /*0f30*/  ISETP.NE.AND.EX P0, PT, R27, RZ, PT, P0 ;  /* 0x000000ff1b00720c */ /* 0x000fe20003f05300 */
[----:B------:R1:W3:Y:S01]  /*0f40*/  F2I.U32.TRUNC.NTZ R15, R8 ;  /* 0x00000008000f7305 */ /* 0x0002e2000020f000 */
[----:B------:R-:W1:Y:S01]  /*0f50*/  LDC R19, c[0x0][0x148] ;  /* 0x00005200ff137b82 */ /* 0x000e620000000800 */
[----:B--2---:R-:W-:-:S07]  /*0f60*/  IMAD R2, R7, R10, R6 ;  /* 0x0000000a07027224 */ /* 0x004fce00078e0206 */
[----:B------:R-:W2:Y:S01]  /*0f70*/  LDC R25, c[0x0][0x600] ;  /* 0x00018000ff197b82 */ /* 0x000ea20000000800 */
[-CC-:B----4-:R-:W-:Y:S02]  /*0f80*/  SHF.R.U64 R32, R20, R22.reuse, R9.reuse ;  /* 0x0000001614207219 */ /* 0x190fe40000001209 */
[----:B------:R-:W-:Y:S01]  /*0f90*/  SHF.R.U32.HI R7, RZ, R22, R9 ;  /* 0x00000016ff077219 */ /* 0x000fe20000011609 */
[----:B------:R-:W-:-:S04]  /*0fa0*/  IMAD.MOV.U32 R9, RZ, RZ, 0x1 ;  /* 0x00000001ff097424 */ /* 0x000fc800078e00ff */
[----:B------:R-:W4:Y:S01]  /*0fb0*/  LDC R28, c[0x0][0x648] ;  /* 0x00019200ff1c7b82 */ /* 0x000f220000000800 */
[-C--:B0-----:R-:W-:Y:S02]  /*0fc0*/  SHF.L.U32 R6, R11, R24.reuse, RZ ;  /* 0x000000180b067219 */ /* 0x081fe400000006ff */
[--C-:B------:R-:W-:Y:S02]  /*0fd0*/  SHF.R.U64 R22, R32, R24, R7.reuse ;  /* 0x0000001820167219 */ /* 0x100fe40000001207 */
[----:B------:R-:W-:Y:S02]  /*0fe0*/  LOP3.LUT R13, RZ, R6, RZ, 0x33, !PT ;  /* 0x00000006ff0d7212 */ /* 0x000fe400078e33ff */
[-C--:B------:R-:W-:Y:S01]  /*0ff0*/  SHF.R.U32.HI R7, RZ, R24.reuse, R7 ;  /* 0x00000018ff077219 */ /* 0x080fe20000011607 */
[----:B------:R-:W0:Y:S01]  /*1000*/  LDC R29, c[0x0][0x638] ;  /* 0x00018e00ff1d7b82 */ /* 0x000e220000000800 */
[----:B------:R-:W-:Y:S01]  /*1010*/  SHF.L.U32 R12, R9, R24, RZ ;  /* 0x00000018090c7219 */ /* 0x000fe200000006ff */
[----:B------:R-:W-:-:S06]  /*1020*/  IMAD.MOV.U32 R6, RZ, RZ, R22 ;  /* 0x000000ffff067224 */ /* 0x000fcc00078e0016 */
[----:B------:R-:W0:Y:S01]  /*1030*/  LDC R30, c[0x0][0x610] ;  /* 0x00018400ff1e7b82 */ /* 0x000e220000000800 */
[----:B-1-3--:R-:W-:Y:S05]  /*1040*/  @!P0 BRA `(.L_x_12) ;  /* 0x0000000000288947 */ /* 0x00afea0003800000 */
[----:B------:R-:W1:Y:S02]  /*1050*/  LDC R11, c[0x0][0x64c] ;  /* 0x00019300ff0b7b82 */ /* 0x000e640000000800 */
[----:B-1----:R-:W-:-:S05]  /*1060*/  IADD3 R11, P0, R22, R11, RZ ;  /* 0x0000000b160b7210 */ /* 0x002fca0007f1e0ff */
        /* <DEDUP_REMOVED lines=8> */
.L_x_12:
[----:B----4-:R-:W-:Y:S01]  /*10f0*/  SHF.R.U64 R6, R6, R28, R7 ;  /* 0x0000001c06067219 */ /* 0x010fe20000001207 */
[----:B--2---:R-:W-:Y:S01]  /*1100*/  VIADD R7, R25, 0xffffffff ;  /* 0xffffffff19077836 */ /* 0x004fe20000000000 */
[----:B------:R-:W-:Y:S01]  /*1110*/  LOP3.LUT R13, R32, R13, RZ, 0xc0, !PT ;  /* 0x0000000d200d7212 */ /* 0x000fe200078ec0ff */
[----:B------:R-:W-:Y:S02]  /*1120*/  IMAD.MOV R15, RZ, RZ, -R15 ;  /* 0x000000ffff0f7224 */ /* 0x000fe400078e0a0f */
[----:B------:R-:W-:Y:S01]  /*1130*/  IMAD.MOV R8, RZ, RZ, -R6 ;  /* 0x000000ffff087224 */ /* 0x000fe200078e0a06 */
[----:B------:R-:W-:Y:S01]  /*1140*/  LOP3.LUT R7, R20, R7, RZ, 0xc0, !PT ;  /* 0x0000000714077212 */ /* 0x000fe200078ec0ff */
[----:B------:R-:W-:Y:S02]  /*1150*/  IMAD R13, R12, R6, R13 ;  /* 0x000000060c0d7224 */ /* 0x000fe400078e020d */
[----:B------:R-:W-:Y:S02]  /*1160*/  @P1 IMAD R2, R19, R15, R14 ;  /* 0x0000000f13021224 */ /* 0x000fe400078e020e */
[----:B0-----:R-:W-:-:S02]  /*1170*/  IMAD R6, R8, R29, R22 ;  /* 0x0000001d08067224 */ /* 0x001fc400078e0216 */
[----:B------:R-:W-:Y:S02]  /*1180*/  IMAD R2, R13, R30, R2 ;  /* 0x0000001e0d027224 */ /* 0x000fe400078e0202 */
[----:B------:R-:W-:Y:S02]  /*1190*/  IMAD R19, R6, R25, R7 ;  /* 0x0000001906137224 */ /* 0x000fe400078e0207 */
[----:B------:R-:W-:-:S03]  /*11a0*/  IMAD.MOV.U32 R8, RZ, RZ, 0x1 ;  /* 0x00000001ff087424 */ /* 0x000fc600078e00ff */
[----:B------:R-:W-:Y:S02]  /*11b0*/  SEL R22, R19, R2, !P1 ;  /* 0x0000000213167207 */ /* 0x000fe40004800000 */
[----:B------:R-:W-:Y:S01]  /*11c0*/  SEL R19, R2, R19, !P1 ;  /* 0x0000001302137207 */ /* 0x000fe20004800000 */
[----:B------:R-:W-:-:S07]  /*11d0*/  IMAD.MOV.U32 R2, RZ, RZ, R31 ;  /* 0x000000ffff027224 */ /* 0x000fce00078e001f */
.L_x_10:
[----:B------:R-:W-:Y:S05]  /*11e0*/  @!P2 BRA `(.L_x_13) ;  /* 0x0000004400a0a947 */ /* 0x000fea0003800000 */
[----:B------:R-:W-:-:S13]  /*11f0*/  ISETP.GT.U32.AND P0, PT, R33, 0x1, PT ;  /* 0x000000012100780c */ /* 0x000fda0003f04070 */
[----:B------:R-:W-:Y:S05]  /*1200*/  @P0 EXIT ;  /* 0x000000000000094d */ /* 0x000fea0003800000 */
.L_x_14:
[----:B------:R-:W-:-:S08]  /*1210*/  NOP ;  /* 0x0000000000007918 */ /* 0x000fd00000000000 */
[----:B------:R-:W1:Y:S02]  /*1220*/  USETMAXREG.TRY_ALLOC.CTAPOOL UP0, 0xe8 ;  /* 0x000000e8000079c8 */ /* 0x000e640008000600 */
[----:B-1----:R-:W-:-:S13]  /*1230*/  PLOP3.LUT P0, PT, PT, PT, UP0, 0x80, 0x0 ;  /* 0x000000000000781c */ /* 0x002fda0003f0f008 */
[----:B------:R-:W-:Y:S05]  /*1240*/  @!P0 BRA `(.L_x_14) ;  /* 0xfffffffc00f08947 */ /* 0x000fea000383ffff */
[----:B------:R-:W-:-:S13]  /*1250*/  LOP3.LUT P0, RZ, R8, 0xff, RZ, 0xc0, !PT ;  /* 0x000000ff08ff7812 */ /* 0x000fda000780c0ff */
[----:B------:R-:W-:Y:S05]  /*1260*/  @!P0 EXIT ;  /* 0x000000000000894d */ /* 0x000fea0003800000 */
[----:B------:R-:W1:Y:S01]  /*1270*/  S2UR UR4, SR_CgaCtaId ;  /* 0x00000000000479c3 */ /* 0x000e620000008800 */
[----:B------:R-:W-:Y:S01]  /*1280*/  VIADD R6, R5, 0xffffffff ;  /* 0xffffffff05067836 */ /* 0x000fe20000000000 */
[----:B------:R-:W-:Y:S01]  /*1290*/  SHF.R.S32.HI R0, RZ, 0x1f, R3 ;  /* 0x0000001fff007819 */ /* 0x000fe20000011403 */
[----:B------:R-:W-:Y:S01]  /*12a0*/  UMOV UR41, 0x400 ;  /* 0x0000040000297882 */ /* 0x000fe20000000000 */
[----:B------:R-:W-:Y:S02]  /*12b0*/  UISETP.LT.AND UP0, UPT, UR40, 0x1, UPT ;  /* 0x000000012800788c */ /* 0x000fe4000bf01270 */
[----:B------:R-:W-:Y:S01]  /*12c0*/  R2UR UR42, R6 ;  /* 0x00000000062a72ca */ /* 0x000fe200000e0000 */
[----:B------:R-:W-:Y:S01]  /*12d0*/  ULDC UR6, c[0x0][0x284] ;  /* 0x0000a10000067ab9 */ /* 0x000fe20000000800 */
[CC--:B------:R-:W-:Y:S01]  /*12e0*/  LEA.HI R4, R0.reuse, R3.reuse, RZ, 0x2 ;  /* 0x0000000300047211 */ /* 0x0c0fe200078f10ff */
[----:B------:R-:W-:Y:S01]  /*12f0*/  USEL UR43, UR40, 0x1, UP0 ;  /* 0x00000001282b7887 */ /* 0x000fe20008000000 */
[----:B------:R-:W-:Y:S01]  /*1300*/  LEA.HI R0, R0, R3, RZ, 0x5 ;  /* 0x0000000300007211 */ /* 0x000fe200078f28ff */
[----:B------:R-:W-:Y:S01]  /*1310*/  USHF.L.U32 UR46, UR40, 0x1, URZ ;  /* 0x00000001282e7899 */ /* 0x000fe2000800063f */
[--C-:B------:R-:W-:Y:S01]  /*1320*/  SHF.R.S32.HI R90, RZ, 0x2, R4.reuse ;  /* 0x00000002ff5a7819 */ /* 0x100fe20000011404 */
[----:B------:R-:W-:Y:S01]  /*1330*/  UIADD3 UR43, -UR43, UR40, URZ ;  /* 0x000000282b2b7290 */ /* 0x000fe2000fffe13f */
[----:B------:R-:W-:-:S02]  /*1340*/  SHF.R.S32.HI R5, RZ, 0x1f, R4 ;  /* 0x0000001fff057819 */ /* 0x000fc40000011404 */
[----:B------:R-:W-:Y:S02]  /*1350*/  LOP3.LUT R92, R4, 0xfffffffc, RZ, 0xc0, !PT ;  /* 0xfffffffc045c7812 */ /* 0x000fe400078ec0ff */
[----:B------:R-:W-:Y:S01]  /*1360*/  LEA.HI R5, R5, R90, RZ, 0x3 ;  /* 0x0000005a05057211 */ /* 0x000fe200078f18ff */
[----:B------:R-:W-:Y:S01]  /*1370*/  USHF.L.U32 UR42, UR42, 0x3, URZ ;  /* 0x000000032a2a7899 */ /* 0x000fe2000800063f */
[----:B------:R-:W-:Y:S01]  /*1380*/  ISETP.NE.AND P0, PT, R6, RZ, PT ;  /* 0x000000ff0600720c */ /* 0x000fe20003f05270 */
[----:B------:R-:W-:Y:S01]  /*1390*/  IMAD.IADD R92, R3, 0x1, -R92 ;  /* 0x00000001035c7824 */ /* 0x000fe200078e0a5c */
[----:B------:R-:W-:Y:S01]  /*13a0*/  LOP3.LUT R5, R5, 0xfffffff8, RZ, 0xc0, !PT ;  /* 0xfffffff805057812 */ /* 0x000fe200078ec0ff */
[----:B-1----:R-:W-:Y:S02]  /*13b0*/  ULEA UR41, UR4, UR41, 0x18 ;  /* 0x0000002904297291 */ /* 0x002fe4000f8ec03f */
[----:B------:R-:W-:Y:S01]  /*13c0*/  IMAD.U32 R94, RZ, RZ, UR42 ;  /* 0x0000002aff5e7e24 */ /* 0x000fe2000f8e00ff */
[----:B------:R-:W-:Y:S01]  /*13d0*/  SEL R99, RZ, 0x1, P0 ;  /* 0x00000001ff637807 */ /* 0x000fe20000000000 */
[----:B------:R-:W-:Y:S01]  /*13e0*/  IMAD.IADD R90, R90, 0x1, -R5 ;  /* 0x000000015a5a7824 */ /* 0x000fe200078e0a05 */
[----:B------:R-:W-:Y:S01]  /*13f0*/  UIADD3 UR47, UR41, 0x80, URZ ;  /* 0x00000080292f7890 */ /* 0x000fe2000fffe03f */
[----:B------:R-:W-:Y:S01]  /*1400*/  SHF.R.S32.HI R5, RZ, 0x5, R0 ;  /* 0x00000005ff057819 */ /* 0x000fe20000011400 */
[----:B------:R-:W-:Y:S01]  /*1410*/  UIADD3 UR4, UR41, 0x180, URZ ;  /* 0x0000018029047890 */ /* 0x000fe2000fffe03f */
[C---:B------:R-:W-:Y:S01]  /*1420*/  LOP3.LUT R96, R94.reuse, 0x8, RZ, 0xc0, !PT ;  /* 0x000000085e607812 */ /* 0x040fe200078ec0ff */
[----:B------:R-:W-:Y:S01]  /*1430*/  UIADD3 UR5, UR41, 0x7180, URZ ;  /* 0x0000718029057890 */ /* 0x000fe2000fffe03f */
[--C-:B------:R-:W-:Y:S01]  /*1440*/  SHF.R.S32.HI R91, RZ, 0x1f, R90.reuse ;  /* 0x0000001fff5b7819 */ /* 0x100fe2000001145a */
[----:B------:R-:W-:Y:S01]  /*1450*/  USHF.R.U32.HI UR4, URZ, 0x4, UR4 ;  /* 0x000000043f047899 */ /* 0x000fe20008011604 */
[C-C-:B------:R-:W-:Y:S01]  /*1460*/  IMAD R97, R5.reuse, -0x10, -R90.reuse ;  /* 0xfffffff005617824 */ /* 0x140fe200078e0a5a */
[----:B------:R-:W-:Y:S01]  /*1470*/  USHF.R.U32.HI UR5, URZ, 0x4, UR5 ;  /* 0x000000043f057899 */ /* 0x000fe20008011605 */
[----:B------:R-:W-:Y:S01]  /*1480*/  IMAD.U32 R93, RZ, RZ, UR47 ;  /* 0x0000002fff5d7e24 */ /* 0x000fe2000f8e00ff */
[----:B------:R-:W-:Y:S01]  /*1490*/  ULOP3.LUT UR4, UR4, 0x3fff, URZ, 0xc0, !UPT ;  /* 0x00003fff04047892 */ /* 0x000fe2000f8ec03f */
[----:B------:R-:W-:Y:S01]  /*14a0*/  IMAD.WIDE R90, R5, 0x10, R90 ;  /* 0x00000010055a7825 */ /* 0x000fe200078e025a */
[----:B------:R-:W-:Y:S01]  /*14b0*/  ULOP3.LUT UR5, UR5, 0x3fff, URZ, 0xc0, !UPT ;  /* 0x00003fff05057892 */ /* 0x000fe2000f8ec03f */
[----:B------:R-:W-:Y:S01]  /*14c0*/  LOP3.LUT R94, R94, 0x8, RZ, 0xc, !PT ;  /* 0x000000085e5e7812 */ /* 0x000fe200078e0cff */
[----:B------:R-:W-:Y:S01]  /*14d0*/  ULOP3.LUT UR44, UR4, 0x10000, URZ, 0xfc, !UPT ;  /* 0x00010000042c7892 */ /* 0x000fe2000f8efc3f */
[----:B------:R-:W-:Y:S01]  /*14e0*/  VIADD R95, R93, UR42 ;  /* 0x0000002a5d5f7c36 */ /* 0x000fe20008000000 */
[----:B------:R-:W-:Y:S01]  /*14f0*/  LOP3.LUT R96, R96, 0x18, RZ, 0x3c, !PT ;  /* 0x0000001860607812 */ /* 0x000fe200078e3cff */
[----:B------:R-:W-:Y:S01]  /*1500*/  VIADD R97, R97, UR6 ;  /* 0x0000000661617c36 */ /* 0x000fe20008000000 */
[----:B------:R-:W-:-:S12]  /*1510*/  ULOP3.LUT UR45, UR5, 0x10000, URZ, 0xfc, !UPT ;  /* 0x00010000052d7892 */ /* 0x000fd8000f8efc3f */
.L_x_166:
[----:B------:R-:W-:Y:S01]  /*1520*/  SHF.L.U32 R0, R99, 0x1f, RZ ;  /* 0x0000001f63007819 */ /* 0x000fe200000006ff */
[----:B------:R-:W-:Y:S02]  /*1530*/  ULDC UR4, c[0x0][0x28c] ;  /* 0x0000a30000047ab9 */ /* 0x000fe40000000800 */
[----:B------:R-:W-:Y:S01]  /*1540*/  ISETP.LT.AND P1, PT, RZ, UR4, PT ;  /* 0x00000004ff007c0c */ /* 0x000fe2000bf21270 */
[----:B-1----:R-:W1:Y:S02]  /*1550*/  SYNCS.PHASECHK.TRANS64.TRYWAIT P0, [R93+UR42], R0 ;  /* 0x000000005d0075a7 */ /* 0x002e64000800016a */
[----:B-1-34-:R-:W-:Y:S10]  /*1560*/  @!P0 BRA `(.L_x_15) ;  /* 0x00000054002c8947 */ /* 0x01aff40003800000 */
.L_x_191:
[----:B------:R-:W-:Y:S05]  /*1570*/  @P1 BRA `(.L_x_16) ;  /* 0x0000000000401947 */ /* 0x000fea0003800000 */
[----:B-1----:R-:W-:Y:S01]  /*1580*/  MOV R0, 0x0 ;  /* 0x0000000000007802 */ /* 0x002fe20000000f00 */
[----:B------:R-:W-:Y:S01]  /*1590*/  ULDC.64 UR4, c[0x4][0x68] ;  /* 0x01001a0000047ab9 */ /* 0x000fe20000000a00 */
[----:B------:R-:W-:Y:S01]  /*15a0*/  ULDC.64 UR6, c[0x4][0x8] ;  /* 0x0100020000067ab9 */ /* 0x000fe20000000a00 */
[----:B------:R-:W-:Y:S01]  /*15b0*/  IMAD.U32 R4, RZ, RZ, UR4 ;  /* 0x00000004ff047e24 */ /* 0x000fe2000f8e00ff */
[----:B------:R1:W2:Y:S01]  /*15c0*/  LDC.64 R14, c[0x4][R0] ;  /* 0x01000000000e7b82 */ /* 0x0002a20000000a00 */
[----:B------:R-:W-:Y:S01]  /*15d0*/  IMAD.U32 R5, RZ, RZ, UR5 ;  /* 0x00000005ff057e24 */ /* 0x000fe2000f8e00ff */
[----:B------:R-:W-:Y:S01]  /*15e0*/  ULDC.64 UR4, c[0x4][0x70] ;  /* 0x01001c0000047ab9 */ /* 0x000fe20000000a00 */
[----:B------:R-:W-:Y:S02]  /*15f0*/  IMAD.U32 R10, RZ, RZ, UR6 ;  /* 0x00000006ff0a7e24 */ /* 0x000fe4000f8e00ff */
[----:B------:R-:W-:Y:S02]  /*1600*/  IMAD.U32 R6, RZ, RZ, UR4 ;  /* 0x00000004ff067e24 */ /* 0x000fe4000f8e00ff */
[----:B------:R-:W-:-:S02]  /*1610*/  IMAD.U32 R7, RZ, RZ, UR5 ;  /* 0x00000005ff077e24 */ /* 0x000fc4000f8e00ff */
[----:B------:R-:W-:Y:S02]  /*1620*/  IMAD.U32 R11, RZ, RZ, UR7 ;  /* 0x00000007ff0b7e24 */ /* 0x000fe4000f8e00ff */
[----:B------:R-:W-:Y:S02]  /*1630*/  IMAD.MOV.U32 R8, RZ, RZ, 0x1e1 ;  /* 0x000001e1ff087424 */ /* 0x000fe400078e00ff */
[----:B0-----:R-:W-:Y:S02]  /*1640*/  IMAD.MOV.U32 R12, RZ, RZ, 0x1 ;  /* 0x00000001ff0c7424 */ /* 0x001fe400078e00ff */
[----:B-1----:R-:W-:-:S07]  /*1650*/  IMAD.MOV.U32 R13, RZ, RZ, RZ ;  /* 0x000000ffff0d7224 */ /* 0x002fce00078e00ff */
[----:B------:R-:W-:-:S07]  /*1660*/  LEPC R20, `(.L_x_16) ;  /* 0x000000001014794e */ /* 0x000fce0000000000 */
[----:B--2--5:R-:W-:Y:S05]  /*1670*/  CALL.ABS.NOINC R14 ;  /* 0x000000000e007343 */ /* 0x024fea0003c00000 */
.L_x_16:
[----:B-1----:R-:W-:-:S04]  /*1680*/  LOP3.LUT R0, R16, 0x1, RZ, 0xfc, !PT ;  /* 0x0000000110007812 */ /* 0x002fc800078efcff */
[----:B------:R-:W-:-:S13]  /*1690*/  ISETP.NE.AND P0, PT, R0, 0x3, PT ;  /* 0x000000030000780c */ /* 0x000fda0003f05270 */
[----:B------:R-:W-:Y:S05]  /*16a0*/  @!P0 BRA `(.L_x_17) ;  /* 0x0000000000048947 */ /* 0x000fea0003800000 */
[----:B------:R-:W-:Y:S01]  /*16b0*/  BPT.TRAP 0x1 ;  /* 0x000000040000795c */ /* 0x000fe20000300000 */
.L_x_17:
[----:B------:R-:W-:Y:S02]  /*16c0*/  IMAD.U32 R3, RZ, RZ, UR38 ;  /* 0x00000026ff037e24 */ /* 0x000fe4000f8e00ff */
[----:B------:R-:W-:-:S03]  /*16d0*/  IMAD.U32 R0, RZ, RZ, UR39 ;  /* 0x00000027ff007e24 */ /* 0x000fc6000f8e00ff */
[----:B------:R-:W-:Y:S02]  /*16e0*/  LEA R3, R3, UR41, 0x3 ;  /* 0x0000002903037c11 */ /* 0x000fe4000f8e18ff */
[----:B------:R-:W-:-:S04]  /*16f0*/  SHF.L.U32 R0, R0, 0x1f, RZ ;  /* 0x0000001f00007819 */ /* 0x000fc800000006ff */
[----:B------:R1:W2:Y:S01]  /*1700*/  SYNCS.PHASECHK.TRANS64.TRYWAIT P1, [R3+URZ], R0 ;  /* 0x00000000030075a7 */ /* 0x0002a2000802017f */
[----:B------:R-:W-:Y:S05]  /*1710*/  @!P0 BRA `(.L_x_18) ;  /* 0x0000000000048947 */ /* 0x000fea0003800000 */
[----:B------:R-:W-:Y:S01]  /*1720*/  BPT.TRAP 0x1 ;  /* 0x000000040000795c */ /* 0x000fe20000300000 */
.L_x_18:
[----:B--2---:R-:W-:Y:S05]  /*1730*/  @P1 BRA `(.L_x_19) ;  /* 0x0000000000081947 */ /* 0x004fea0003800000 */
[----:B------:R-:W2:Y:S02]  /*1740*/  SYNCS.PHASECHK.TRANS64.TRYWAIT P1, [R3+URZ], R0 ;  /* 0x00000000030075a7 */ /* 0x000ea4000802017f */
[----:B--2---:R-:W-:Y:S05]  /*1750*/  @!P1 BRA `(.L_x_20) ;  /* 0x0000005000c49947 */ /* 0x004fea0003800000 */
.L_x_19:
[----:B------:R-:W-:Y:S05]  /*1760*/  WARPSYNC.ALL ;  /* 0x0000000000007948 */ /* 0x000fea0003800000 */
[----:B------:R-:W-:Y:S01]  /*1770*/  ULEA UR4, UR38, UR44, 0x8 ;  /* 0x0000002c26047291 */ /* 0x000fe2000f8e403f */
[----:B------:R-:W-:Y:S01]  /*1780*/  WARPGROUP.ARRIVE ;  /* 0x00000000000079c5 */ /* 0x000fe20000000000 */
[----:B------:R-:W-:Y:S01]  /*1790*/  ULEA UR6, UR38, UR45, 0x9 ;  /* 0x0000002d26067291 */ /* 0x000fe2000f8e483f */
[----:B-12---:R-:W-:Y:S01]  /*17a0*/  IMAD.U32 R0, RZ, RZ, UR43 ;  /* 0x0000002bff007e24 */ /* 0x006fe2000f8e00ff */
[----:B------:R-:W-:Y:S01]  /*17b0*/  UMOV UR5, 0x80000020 ;  /* 0x8000002000057882 */ /* 0x000fe20000000000 */
[----:B------:R-:W-:-:S03]  /*17c0*/  UMOV UR7, 0x80000020 ;  /* 0x8000002000077882 */ /* 0x000fc60000000000 */
[----:B------:R-:W-:-:S03]  /*17d0*/  ISETP.GE.AND P1, PT, R0, 0x1, PT ;  /* 0x000000010000780c */ /* 0x000fc60003f26270 */
[----:B------:R-:W-:Y:S01]  /*17e0*/  IGMMA.64x128x32.S8.S8 R24, gdesc[UR4], RZ, !UPT, gsb0 ;  /* 0x03600000041879f1 */ /* 0x000fe2000c0410ff */
[----:B------:R-:W-:Y:S02]  /*17f0*/  UIADD3 UR4, UR4, 0x2, URZ ;  /* 0x0000000204047890 */ /* 0x000fe4000fffe03f */
[----:B------:R-:W-:Y:S01]  /*1800*/  UIADD3 UR6, UR6, 0x2, URZ ;  /* 0x0000000206067890 */ /* 0x000fe2000fffe03f */
[----:B------:R-:W-:Y:S01]  /*1810*/  UMOV UR5, 0x80000020 ;  /* 0x8000002000057882 */ /* 0x000fe20000000000 */
[----:B------:R-:W-:Y:S01]  /*1820*/  UMOV UR7, 0x80000020 ;  /* 0x8000002000077882 */ /* 0x000fe20000000000 */
[----:B------:R-:W-:Y:S02]  /*1830*/  WARPGROUP.DEPBAR.LE gsb0, 0x0 ;  /* 0x00008000000079c5 */ /* 0x000fe40000010000 */
[----:B------:R-:W-:-:S06]  /*1840*/  WARPGROUP.ARRIVE ;  /* 0x00000000000079c5 */ /* 0x000fcc0000000000 */
[----:B------:R-:W-:Y:S03]  /*1850*/  IGMMA.64x128x32.S8.S8 R24, gdesc[UR4], R24, gsb0 ;  /* 0x03600000041879f1 */ /* 0x000fe60008041018 */
[----:B------:R-:W-:Y:S02]  /*1860*/  WARPGROUP.DEPBAR.LE gsb0, 0x0 ;  /* 0x00008000000079c5 */ /* 0x000fe40000010000 */
[----:B------:R-:W-:Y:S05]  /*1870*/  @!P1 BRA `(.L_x_21) ;  /* 0x0000000000d09947 */ /* 0x000fea0003800000 */
[----:B------:R-:W-:Y:S01]  /*1880*/  UIADD3 UR4, UR38, 0x1, URZ ;  /* 0x0000000126047890 */ /* 0x000fe2000fffe03f */
[----:B------:R-:W-:Y:S01]  /*1890*/  IMAD.U32 R0, RZ, RZ, UR43 ;  /* 0x0000002bff007e24 */ /* 0x000fe2000f8e00ff */
[----:B------:R-:W-:Y:S02]  /*18a0*/  UMOV UR9, UR38 ;  /* 0x0000002600097c82 */ /* 0x000fe40008000000 */
[----:B------:R-:W-:-:S04]  /*18b0*/  UISETP.NE.AND UP0, UPT, UR4, 0x7, UPT ;  /* 0x000000070400788c */ /* 0x000fc8000bf05270 */
[----:B------:R-:W-:Y:S02]  /*18c0*/  USEL UR5, URZ, 0x1, UP0 ;  /* 0x000000013f057887 */ /* 0x000fe40008000000 */
[----:B------:R-:W-:Y:S02]  /*18d0*/  USEL UR8, UR4, URZ, UP0 ;  /* 0x0000003f04087287 */ /* 0x000fe40008000000 */
[----:B------:R-:W-:-:S06]  /*18e0*/  ULOP3.LUT UR5, UR39, UR5, URZ, 0x3c, !UPT ;  /* 0x0000000527057292 */ /* 0x000fcc000f8e3c3f */
[----:B------:R-:W-:-:S07]  /*18f0*/  IMAD.U32 R5, RZ, RZ, UR5 ;  /* 0x00000005ff057e24 */ /* 0x000fce000f8e00ff */
.L_x_28:
[----:B-12---:R-:W-:Y:S05]  /*1900*/  @!P0 BRA `(.L_x_22) ;  /* 0x0000000000048947 */ /* 0x006fea0003800000 */
[----:B------:R-:W-:Y:S01]  /*1910*/  BPT.TRAP 0x1 ;  /* 0x000000040000795c */ /* 0x000fe20000300000 */
.L_x_22:
[----:B------:R-:W-:Y:S01]  /*1920*/  ULEA UR4, UR8, UR41, 0x3 ;  /* 0x0000002908047291 */ /* 0x000fe2000f8e183f */
[----:B------:R-:W-:-:S08]  /*1930*/  SHF.L.U32 R3, R5, 0x1f, RZ ;  /* 0x0000001f05037819 */ /* 0x000fd000000006ff */
[----:B------:R1:W2:Y:S01]  /*1940*/  SYNCS.PHASECHK.TRANS64.TRYWAIT P1, [UR4], R3 ;  /* 0x00000003ff0075a7 */ /* 0x0002a20008020144 */
[----:B------:R-:W-:Y:S05]  /*1950*/  @!P0 BRA `(.L_x_23) ;  /* 0x0000000000048947 */ /* 0x000fea0003800000 */
[----:B------:R-:W-:Y:S01]  /*1960*/  BPT.TRAP 0x1 ;  /* 0x000000040000795c */ /* 0x000fe20000300000 */
.L_x_23:
[----:B--2---:R-:W-:Y:S05]  /*1970*/  @P1 BRA `(.L_x_24) ;  /* 0x0000000000081947 */ /* 0x004fea0003800000 */
[----:B------:R-:W2:Y:S02]  /*1980*/  SYNCS.PHASECHK.TRANS64.TRYWAIT P1, [UR4], R3 ;  /* 0x00000003ff0075a7 */ /* 0x000ea40008020144 */
[----:B--2---:R-:W-:Y:S05]  /*1990*/  @!P1 BRA `(.L_x_25) ;  /* 0x0000005000489947 */ /* 0x004fea0003800000 */
.L_x_24:
[----:B------:R-:W-:Y:S01]  /*19a0*/  ULEA UR4, UR8, UR44, 0x8 ;  /* 0x0000002c08047291 */ /* 0x000fe2000f8e403f */
[----:B------:R-:W-:Y:S01]  /*19b0*/  WARPGROUP.ARRIVE ;  /* 0x00000000000079c5 */ /* 0x000fe20000000000 */
[----:B------:R-:W-:Y:S01]  /*19c0*/  ULEA UR6, UR8, UR45, 0x9 ;  /* 0x0000002d08067291 */ /* 0x000fe2000f8e483f */
[----:B------:R-:W-:Y:S01]  /*19d0*/  UMOV UR5, 0x80000020 ;  /* 0x8000002000057882 */ /* 0x000fe20000000000 */
[----:B------:R-:W-:-:S07]  /*19e0*/  UMOV UR7, 0x80000020 ;  /* 0x8000002000077882 */ /* 0x000fce0000000000 */
[----:B------:R-:W-:Y:S01]  /*19f0*/  IGMMA.64x128x32.S8.S8 R24, gdesc[UR4], R24, gsb0 ;  /* 0x03600000041879f1 */ /* 0x000fe20008041018 */
        /* <DEDUP_REMOVED lines=9> */
[----:B------:R-:W-:Y:S01]  /*1a90*/  BPT.TRAP 0x1 ;  /* 0x000000040000795c */ /* 0x000fe20000300000 */
.L_x_26:
[----:B------:R-:W-:Y:S01]  /*1aa0*/  ULEA UR4, UR9, UR41, 0x3 ;  /* 0x0000002909047291 */ /* 0x000fe2000f8e183f */
[----:B------:R-:W-:-:S03]  /*1ab0*/  ISETP.GT.U32.AND P1, PT, R16, 0x1, PT ;  /* 0x000000011000780c */ /* 0x000fc60003f24070 */
[----:B------:R-:W-:-:S04]  /*1ac0*/  UIADD3 UR4, UR4, 0x38, URZ ;  /* 0x0000003804047890 */ /* 0x000fc8000fffe03f */
[----:B------:R-:W-:-:S09]  /*1ad0*/  UPRMT UR4, URZ, 0x654, UR4 ;  /* 0x000006543f047896 */ /* 0x000fd20008000004 */
[----:B------:R-:W-:Y:S01]  /*1ae0*/  SYNCS.ARRIVE.TRANS64.RED.A1T0 RZ, [UR4], RZ ;  /* 0x000000ffffff79a7 */ /* 0x000fe20008100404 */
[----:B------:R-:W-:Y:S05]  /*1af0*/  @P1 BRA `(.L_x_27) ;  /* 0x0000000000041947 */ /* 0x000fea0003800000 */
[----:B------:R-:W-:Y:S01]  /*1b00*/  BPT.TRAP 0x1 ;  /* 0x000000040000795c */ /* 0x000fe20000300000 */
.L_x_27:
[----:B------:R-:W-:Y:S01]  /*1b10*/  UIADD3 UR8, UR8, 0x1, URZ ;  /* 0x0000000108087890 */ /* 0x000fe2000fffe03f */
[C---:B------:R-:W-:Y:S01]  /*1b20*/  ISETP.GT.AND P1, PT, R0.reuse, 0x1, PT ;  /* 0x000000010000780c */ /* 0x040fe20003f24270 */
[----:B------:R-:W-:Y:S01]  /*1b30*/  UIADD3 UR9, UR9, 0x1, URZ ;  /* 0x0000000109097890 */ /* 0x000fe2000fffe03f */
[----:B------:R-:W-:Y:S01]  /*1b40*/  VIADD R0, R0, 0xffffffff ;  /* 0xffffffff00007836 */ /* 0x000fe20000000000 */
[----:B------:R-:W-:Y:S02]  /*1b50*/  UISETP.NE.AND UP0, UPT, UR8, 0x7, UPT ;  /* 0x000000070800788c */ /* 0x000fe4000bf05270 */
[----:B------:R-:W-:Y:S02]  /*1b60*/  UISETP.NE.AND UP1, UPT, UR9, 0x7, UPT ;  /* 0x000000070900788c */ /* 0x000fe4000bf25270 */
[----:B------:R-:W-:Y:S02]  /*1b70*/  USEL UR4, URZ, 0x1, UP0 ;  /* 0x000000013f047887 */ /* 0x000fe40008000000 */
[----:B------:R-:W-:-:S02]  /*1b80*/  USEL UR8, UR8, URZ, UP0 ;  /* 0x0000003f08087287 */ /* 0x000fc40008000000 */
[----:B------:R-:W-:Y:S02]  /*1b90*/  USEL UR9, UR9, URZ, UP1 ;  /* 0x0000003f09097287 */ /* 0x000fe40008800000 */
[----:B------:R-:W-:Y:S01]  /*1ba0*/  LOP3.LUT R5, R5, UR4, RZ, 0x3c, !PT ;  /* 0x0000000405057c12 */ /* 0x000fe2000f8e3cff */
[----:B------:R-:W-:Y:S09]  /*1bb0*/  @P1 BRA `(.L_x_28) ;  /* 0xfffffffc00501947 */ /* 0x000ff2000383ffff */
.L_x_21:
[----:B------:R-:W3:Y:S01]  /*1bc0*/  LDC R0, c[0x0][0x28c] ;  /* 0x0000a300ff007b82 */ /* 0x000ee20000000800 */
[----:B------:R4:W-:Y:S01]  /*1bd0*/  SYNCS.ARRIVE.TRANS64.A1T0 RZ, [R94+UR47], RZ ;  /* 0x000000ff5eff79a7 */ /* 0x0009e2000810002f */
[----:B---3--:R-:W-:-:S13]  /*1be0*/  ISETP.GE.AND P1, PT, R0, 0x1, PT ;  /* 0x000000010000780c */ /* 0x008fda0003f26270 */
[----:B----4-:R-:W-:Y:S05]  /*1bf0*/  @!P1 BRA `(.L_x_29) ;  /* 0x00000000003c9947 */ /* 0x010fea0003800000 */
[----:B------:R-:W-:Y:S05]  /*1c00*/  @!P0 BRA `(.L_x_30) ;  /* 0x0000000000048947 */ /* 0x000fea0003800000 */
[----:B------:R-:W-:Y:S01]  /*1c10*/  BPT.TRAP 0x1 ;  /* 0x000000040000795c */ /* 0x000fe20000300000 */
.L_x_30:
[----:B------:R-:W-:Y:S01]  /*1c20*/  UIADD3 UR6, UR43, UR38, URZ ;  /* 0x000000262b067290 */ /* 0x000fe2000fffe03f */
[----:B------:R-:W-:-:S03]  /*1c30*/  ISETP.GT.U32.AND P0, PT, R16, 0x1, PT ;  /* 0x000000011000780c */ /* 0x000fc60003f04070 */
[----:B------:R-:W-:-:S04]  /*1c40*/  UIMAD.WIDE.U32 UR4, UR6, 0x24924925, URZ ;  /* 0x24924925060478a5 */ /* 0x000fc8000f8e003f */
[----:B------:R-:W-:-:S04]  /*1c50*/  UIADD3 UR4, UR6, -UR5, URZ ;  /* 0x8000000506047290 */ /* 0x000fc8000fffe03f */
[----:B------:R-:W-:-:S04]  /*1c60*/  ULEA.HI UR4, UR4, UR5, URZ, 0x1f ;  /* 0x0000000504047291 */ /* 0x000fc8000f8ff83f */
[----:B------:R-:W-:-:S04]  /*1c70*/  USHF.R.U32.HI UR4, URZ, 0x2, UR4 ;  /* 0x000000023f047899 */ /* 0x000fc80008011604 */
[----:B------:R-:W-:-:S04]  /*1c80*/  UIMAD UR4, UR4, -0x7, UR6 ;  /* 0xfffffff9040478a4 */ /* 0x000fc8000f8e0206 */
[----:B------:R-:W-:-:S04]  /*1c90*/  ULEA UR4, UR4, UR41, 0x3 ;  /* 0x0000002904047291 */ /* 0x000fc8000f8e183f */
[----:B------:R-:W-:-:S04]  /*1ca0*/  UIADD3 UR4, UR4, 0x38, URZ ;  /* 0x0000003804047890 */ /* 0x000fc8000fffe03f */
[----:B------:R-:W-:-:S09]  /*1cb0*/  UPRMT UR4, URZ, 0x654, UR4 ;  /* 0x000006543f047896 */ /* 0x000fd20008000004 */
[----:B------:R-:W-:Y:S01]  /*1cc0*/  SYNCS.ARRIVE.TRANS64.RED.A1T0 RZ, [UR4], RZ ;  /* 0x000000ffffff79a7 */ /* 0x000fe20008100404 */
[----:B------:R-:W-:Y:S05]  /*1cd0*/  @P0 BRA `(.L_x_29) ;  /* 0x0000000000040947 */ /* 0x000fea0003800000 */
[----:B------:R-:W-:Y:S01]  /*1ce0*/  BPT.TRAP 0x1 ;  /* 0x000000040000795c */ /* 0x000fe20000300000 */
.L_x_29:
[----:B------:R-:W-:Y:S01]  /*1cf0*/  SHF.L.U32 R0, R99, 0x1f, RZ ;  /* 0x0000001f63007819 */ /* 0x000fe200000006ff */
[----:B------:R-:W-:Y:S01]  /*1d00*/  UIADD3 UR38, UR46, UR38, URZ ;  /* 0x000000262e267290 */ /* 0x000fe2000fffe03f */
[----:B------:R-:W3:Y:S01]  /*1d10*/  LDC R7, c[0x0][0x288] ;  /* 0x0000a200ff077b82 */ /* 0x000ee20000000800 */
[----:B------:R-:W-:Y:S01]  /*1d20*/  UISETP.GE.U32.AND UP1, UPT, UR46, 0x7, UPT ;  /* 0x000000072e00788c */ /* 0x000fe2000bf26070 */
[----:B------:R-:W-:Y:S01]  /*1d30*/  IMAD.SHL.U32 R8, R92, 0x2, RZ ;  /* 0x000000025c087824 */ /* 0x000fe200078e00ff */
[----:B------:R-:W-:Y:S02]  /*1d40*/  UISETP.GT.U32.AND UP0, UPT, UR38, 0x6, UPT ;  /* 0x000000062600788c */ /* 0x000fe4000bf04070 */
[----:B------:R-:W-:Y:S02]  /*1d50*/  UIMAD.WIDE.U32 UR4, UR38, 0x24924925, URZ ;  /* 0x24924925260478a5 */ /* 0x000fe4000f8e003f */
[----:B------:R-:W-:Y:S01]  /*1d60*/  UISETP.LT.U32.AND UP0, UPT, UR46, 0x7, UP0 ;  /* 0x000000072e00788c */ /* 0x000fe20008701070 */
[----:B------:R-:W4:Y:S01]  /*1d70*/  SYNCS.PHASECHK.TRANS64.TRYWAIT P0, [R93+UR42+0x10], R0 ;  /* 0x000010005d0075a7 */ /* 0x000f22000800016a */
[----:B------:R-:W-:Y:S01]  /*1d80*/  UIADD3 UR4, UR38, -UR5, URZ ;  /* 0x8000000526047290 */ /* 0x000fe2000fffe03f */
[----:B------:R-:W-:Y:S01]  /*1d90*/  SHF.R.S32.HI R9, RZ, 0x1f, R8 ;  /* 0x0000001fff097819 */ /* 0x000fe20000011408 */
[----:B------:R-:W-:-:S02]  /*1da0*/  USEL UR6, URZ, 0x1, !UP0 ;  /* 0x000000013f067887 */ /* 0x000fc4000c000000 */
[----:B------:R-:W-:Y:S02]  /*1db0*/  ULEA.HI UR4, UR4, UR5, URZ, 0x1f ;  /* 0x0000000504047291 */ /* 0x000fe4000f8ff83f */
[----:B------:R-:W-:Y:S02]  /*1dc0*/  ULOP3.LUT UR39, UR39, UR6, URZ, 0x3c, !UPT ;  /* 0x0000000627277292 */ /* 0x000fe4000f8e3c3f */
[----:B------:R-:W-:-:S04]  /*1dd0*/  USHF.R.U32.HI UR4, URZ, 0x2, UR4 ;  /* 0x000000023f047899 */ /* 0x000fc80008011604 */
[----:B------:R-:W-:Y:S02]  /*1de0*/  @UP1 ULOP3.LUT UR39, UR39, 0x1, UR4, 0x78, !UPT ;  /* 0x0000000127271892 */ /* 0x000fe4000f8e7804 */
[----:B------:R-:W-:Y:S01]  /*1df0*/  UIMAD UR38, UR4, -0x7, UR38 ;  /* 0xfffffff9042678a4 */ /* 0x000fe2000f8e0226 */
[----:B---34-:R-:W-:Y:S11]  /*1e00*/  @!P0 BRA `(.L_x_31) ;  /* 0x0000004c00448947 */ /* 0x018ff60003800000 */
.L_x_192:
[----:B---3--:R-:W-:Y:S01]  /*1e10*/  IMAD.SHL.U32 R0, R19, 0x40, RZ ;  /* 0x0000004013007824 */ /* 0x008fe200078e00ff */
[----:B------:R-:W-:Y:S01]  /*1e20*/  ULDC UR6, c[0x0][0x284] ;  /* 0x0000a10000067ab9 */ /* 0x000fe20000000800 */
[----:B------:R-:W-:Y:S01]  /*1e30*/  IMAD.SHL.U32 R22, R22, 0x80, RZ ;  /* 0x0000008016167824 */ /* 0x000fe200078e00ff */
[----:B------:R-:W-:Y:S01]  /*1e40*/  SHF.R.S32.HI R15, RZ, 0x1f, R2 ;  /* 0x0000001fff0f7819 */ /* 0x000fe20000011402 */
[----:B------:R-:W-:Y:S01]  /*1e50*/  ULDC.64 UR4, c[0x0][0x5d0] ;  /* 0x0001740000047ab9 */ /* 0x000fe20000000a00 */
[----:B------:R-:W-:Y:S01]  /*1e60*/  ISETP.GE.AND P0, PT, R0, UR6, PT ;  /* 0x0000000600007c0c */ /* 0x000fe2000bf06270 */
[----:B--2---:R-:W-:Y:S01]  /*1e70*/  IMAD.WIDE.U32 R4, R2, UR4, R8 ;  /* 0x0000000402047c25 */ /* 0x004fe2000f8e0008 */
[----:B------:R-:W-:Y:S02]  /*1e80*/  SHF.R.S32.HI R14, RZ, 0x1f, R22 ;  /* 0x0000001fff0e7819 */ /* 0x000fe40000011416 */
[C---:B------:R-:W-:Y:S01]  /*1e90*/  ISETP.GE.OR P0, PT, R22.reuse, R7, P0 ;  /* 0x000000071600720c */ /* 0x040fe20000706670 */
[----:B-1----:R-:W-:Y:S01]  /*1ea0*/  IMAD R3, R15, UR4, RZ ;  /* 0x000000040f037c24 */ /* 0x002fe2000f8e02ff */
[----:B------:R-:W-:-:S03]  /*1eb0*/  IADD3 R4, P1, R22, R4, RZ ;  /* 0x0000000416047210 */ /* 0x000fc60007f3e0ff */
[----:B------:R-:W-:-:S05]  /*1ec0*/  IMAD R3, R2, UR5, R3 ;  /* 0x0000000502037c24 */ /* 0x000fca000f8e0203 */
[----:B------:R-:W-:-:S03]  /*1ed0*/  IADD3.X R5, R14, R5, R3, P1, !PT ;  /* 0x000000050e057210 */ /* 0x000fc60000ffe403 */
[----:B------:R-:W-:Y:S05]  /*1ee0*/  @P0 BRA `(.L_x_32) ;  /* 0x0000003000b00947 */ /* 0x000fea0003800000 */
[----:B------:R-:W1:Y:S01]  /*1ef0*/  LDC.64 R10, c[0x0][0x5c8] ;  /* 0x00017200ff0a7b82 */ /* 0x000e620000000a00 */
[----:B0-----:R-:W-:Y:S01]  /*1f00*/  IMAD.WIDE R12, R19, 0x40, R90 ;  /* 0x00000040130c7825 */ /* 0x001fe200078e025a */
[----:B------:R-:W-:Y:S01]  /*1f10*/  ULDC.64 UR4, c[0x0][0x5c0] ;  /* 0x0001700000047ab9 */ /* 0x000fe20000000a00 */
[----:B------:R-:W-:Y:S02]  /*1f20*/  BSSY B0, `(.L_x_32) ;  /* 0x0000328000007945 */ /* 0x000fe40003800000 */
[----:B------:R-:W-:Y:S02]  /*1f30*/  IMAD.IADD R102, R97, 0x1, -R0 ;  /* 0x0000000161667824 */ /* 0x000fe400078e0a00 */
[-C--:B-1----:R-:W-:Y:S02]  /*1f40*/  IMAD R3, R13, R10.reuse, RZ ;  /* 0x0000000a0d037224 */ /* 0x082fe400078e02ff */
[----:B------:R-:W-:-:S04]  /*1f50*/  IMAD.WIDE.U32 R4, R12, R10, R4 ;  /* 0x0000000a0c047225 */ /* 0x000fc800078e0004 */
[----:B------:R-:W-:Y:S01]  /*1f60*/  IMAD R3, R12, R11, R3 ;  /* 0x0000000b0c037224 */ /* 0x000fe200078e0203 */
[----:B------:R-:W-:-:S03]  /*1f70*/  IADD3 R4, P0, R4, UR4, RZ ;  /* 0x0000000404047c10 */ /* 0x000fc6000ff1e0ff */
[----:B------:R-:W-:Y:S01]  /*1f80*/  IMAD.IADD R3, R5, 0x1, R3 ;  /* 0x0000000105037824 */ /* 0x000fe200078e0203 */
[----:B------:R-:W-:-:S04]  /*1f90*/  LEA R6, P1, R10, R4, 0x3 ;  /* 0x000000040a067211 */ /* 0x000fc800078218ff */
[----:B------:R-:W-:Y:S01]  /*1fa0*/  IADD3.X R5, R3, UR5, RZ, P0, !PT ;  /* 0x0000000503057c10 */ /* 0x000fe200087fe4ff */
[----:B------:R-:W-:Y:S01]  /*1fb0*/  IMAD R3, R92, -0x2, R7 ;  /* 0xfffffffe5c037824 */ /* 0x000fe200078e0207 */
[----:B-----5:R-:W-:Y:S02]  /*1fc0*/  ISETP.NE.AND P0, PT, R89, RZ, PT ;  /* 0x000000ff5900720c */ /* 0x020fe40003f05270 */
[----:B------:R-:W-:Y:S01]  /*1fd0*/  LEA.HI.X R7, R10, R5, R11, 0x3, P1 ;  /* 0x000000050a077211 */ /* 0x000fe200008f1c0b */
[----:B------:R-:W-:-:S10]  /*1fe0*/  IMAD.IADD R0, R3, 0x1, -R22 ;  /* 0x0000000103007824 */ /* 0x000fd400078e0a16 */
[----:B------:R-:W-:Y:S05]  /*1ff0*/  @!P0 BRA `(.L_x_33) ;  /* 0x0000002400608947 */ /* 0x000fea0003800000 */
[----:B------:R-:W0:Y:S01]  /*2000*/  LDC.64 R20, c[0x0][0x5b0] ;  /* 0x00016c00ff147b82 */ /* 0x000e220000000a00 */
[----:B------:R-:W-:Y:S01]  /*2010*/  ULDC.64 UR4, c[0x0][0x5b8] ;  /* 0x00016e0000047ab9 */ /* 0x000fe20000000a00 */
[----:B------:R-:W-:Y:S01]  /*2020*/  ISETP.GE.AND P1, PT, R102, 0x1, PT ;  /* 0x000000016600780c */ /* 0x000fe20003f26270 */
[----:B------:R-:W-:Y:S01]  /*2030*/  IMAD.WIDE.U32 R8, R2, UR4, R8 ;  /* 0x0000000402087c25 */ /* 0x000fe2000f8e0008 */
[----:B------:R-:W-:Y:S02]  /*2040*/  BSSY B1, `(.L_x_34) ;  /* 0x000000e000017945 */ /* 0x000fe40003800000 */
[----:B------:R-:W-:Y:S01]  /*2050*/  ISETP.LT.OR P5, PT, R0, 0x1, !P1 ;  /* 0x000000010000780c */ /* 0x000fe20004fa1670 */
[----:B------:R-:W-:Y:S01]  /*2060*/  IMAD R3, R15, UR4, RZ ;  /* 0x000000040f037c24 */ /* 0x000fe2000f8e02ff */
[----:B------:R-:W1:Y:S01]  /*2070*/  LDC.64 R100, c[0x0][0x5a8] ;  /* 0x00016a00ff647b82 */ /* 0x000e620000000a00 */
[----:B------:R-:W-:Y:S02]  /*2080*/  IADD3 R10, P0, R22, R8, RZ ;  /* 0x00000008160a7210 */ /* 0x000fe40007f1e0ff */
[----:B------:R-:W-:-:S05]  /*2090*/  IMAD R3, R2, UR5, R3 ;  /* 0x0000000502037c24 */ /* 0x000fca000f8e0203 */
[----:B------:R-:W-:Y:S01]  /*20a0*/  IADD3.X R11, R14, R9, R3, P0, !PT ;  /* 0x000000090e0b7210 */ /* 0x000fe200007fe403 */
[-C--:B0-----:R-:W-:Y:S02]  /*20b0*/  IMAD R8, R13, R20.reuse, RZ ;  /* 0x000000140d087224 */ /* 0x081fe400078e02ff */
[----:B------:R-:W-:-:S04]  /*20c0*/  IMAD.WIDE.U32 R2, R12, R20, R10 ;  /* 0x000000140c027225 */ /* 0x000fc800078e000a */
[----:B------:R-:W-:Y:S01]  /*20d0*/  IMAD R19, R12, R21, R8 ;  /* 0x000000150c137224 */ /* 0x000fe200078e0208 */
[----:B-1----:R-:W-:-:S04]  /*20e0*/  IADD3 R2, P0, R2, R100, RZ ;  /* 0x0000006402027210 */ /* 0x002fc80007f1e0ff */
[----:B------:R-:W-:Y:S01]  /*20f0*/  IADD3.X R3, R101, R3, R19, P0, !PT ;  /* 0x0000000365037210 */ /* 0x000fe200007fe413 */
[----:B------:R-:W-:Y:S08]  /*2100*/  @P5 BRA `(.L_x_35) ;  /* 0x0000000000045947 */ /* 0x000ff00003800000 */
[----:B------:R0:W5:Y:S02]  /*2110*/  LDG.E.U8 R98, desc[UR36][R2.64] ;  /* 0x0000002402627981 */ /* 0x000164000c1e1100 */
.L_x_35:
[----:B------:R-:W-:Y:S05]  /*2120*/  BSYNC B1 ;  /* 0x0000000000017941 */ /* 0x000fea0003800000 */
.L_x_34:
[----:B-----5:R-:W-:Y:S01]  /*2130*/  LOP3.LUT R13, R98, 0xffff, RZ, 0xc0, !PT ;  /* 0x0000ffff620d7812 */ /* 0x020fe200078ec0ff */
[----:B------:R-:W-:Y:S01]  /*2140*/  IMAD.SHL.U32 R8, R20, 0x8, RZ ;  /* 0x0000000814087824 */ /* 0x000fe200078e00ff */
[----:B------:R-:W-:Y:S01]  /*2150*/  ISETP.LT.OR P2, PT, R0, 0x2, !P1 ;  /* 0x000000020000780c */ /* 0x000fe20004f41670 */
[----:B------:R-:W-:Y:S01]  /*2160*/  BSSY B1, `(.L_x_36) ;  /* 0x000000e000017945 */ /* 0x000fe20003800000 */
[----:B------:R-:W-:Y:S02]  /*2170*/  PRMT R14, R13, 0x8880, RZ ;  /* 0x000088800d0e7816 */ /* 0x000fe400000000ff */
[----:B------:R-:W-:Y:S02]  /*2180*/  SHF.L.U64.HI R9, R20, 0x3, R21 ;  /* 0x0000000314097819 */ /* 0x000fe40000010215 */
[----:B------:R-:W-:Y:S01]  /*2190*/  ISETP.GE.AND P0, PT, R102, 0x9, PT ;  /* 0x000000096600780c */ /* 0x000fe20003f06270 */
[----:B------:R-:W-:Y:S02]  /*21a0*/  IMAD R13, R14, R89, RZ ;  /* 0x000000590e0d7224 */ /* 0x000fe400078e02ff */
[----:B------:R-:W-:-:S04]  /*21b0*/  IMAD.WIDE.U32 R8, R12, R20, R8 ;  /* 0x000000140c087225 */ /* 0x000fc800078e0008 */
[----:B------:R-:W-:Y:S01]  /*21c0*/  @!P5 IMAD R15, R24, R88, R13 ;  /* 0x00000058180fd224 */ /* 0x000fe200078e020d */
[----:B------:R-:W-:Y:S01]  /*21d0*/  IADD3 R8, P3, P4, R10, R100, R8 ;  /* 0x000000640a087210 */ /* 0x000fe20007c7e008 */
[----:B------:R-:W-:-:S03]  /*21e0*/  IMAD.IADD R14, R19, 0x1, R9 ;  /* 0x00000001130e7824 */ /* 0x000fc600078e0209 */
[----:B------:R1:W-:Y:S01]  /*21f0*/  @!P5 STG.E.U8 desc[UR36][R4.64], R15 ;  /* 0x0000000f0400d986 */ /* 0x0003e2000c101124 */
[----:B------:R-:W-:Y:S08]  /*2200*/  @P2 BRA `(.L_x_37) ;  /* 0x00000000000c2947 */ /* 0x000ff00003800000 */
[----:B------:R-:W2:Y:S02]  /*2210*/  LDG.E.U8 R98, desc[UR36][R2.64+0x1] ;  /* 0x0000012402627981 */ /* 0x000ea4000c1e1100 */
[----:B--2---:R-:W-:-:S05]  /*2220*/  PRMT R12, R98, 0x8880, RZ ;  /* 0x00008880620c7816 */ /* 0x004fca00000000ff */
[----:B------:R-:W-:-:S07]  /*2230*/  IMAD R13, R12, R89, RZ ;  /* 0x000000590c0d7224 */ /* 0x000fce00078e02ff */
.L_x_37:
[----:B------:R-:W-:Y:S05]  /*2240*/  BSYNC B1 ;  /* 0x0000000000017941 */ /* 0x000fea0003800000 */
.L_x_36:
[C---:B------:R-:W-:Y:S01]  /*2250*/  ISETP.LT.OR P5, PT, R0.reuse, 0x1, !P0 ;  /* 0x000000010000780c */ /* 0x040fe200047a1670 */
[----:B------:R-:W-:Y:S01]  /*2260*/  @!P2 IMAD R25, R25, R88, R13 ;  /* 0x000000581919a224 */ /* 0x000fe200078e020d */
[----:B------:R-:W-:Y:S01]  /*2270*/  BSSY B1, `(.L_x_38) ;  /* 0x000000a000017945 */ /* 0x000fe20003800000 */
[----:B------:R-:W-:Y:S02]  /*2280*/  IADD3.X R9, R11, R101, R14, P3, P4 ;  /* 0x000000650b097210 */ /* 0x000fe40001fe840e */
[C---:B------:R-:W-:Y:S01]  /*2290*/  ISETP.LT.OR P3, PT, R0.reuse, 0x2, !P0 ;  /* 0x000000020000780c */ /* 0x040fe20004761670 */
[----:B------:R2:W-:Y:S01]  /*22a0*/  @!P2 STG.E.U8 desc[UR36][R4.64+0x1], R25 ;  /* 0x000001190400a986 */ /* 0x0005e2000c101124 */
[C---:B------:R-:W-:Y:S02]  /*22b0*/  ISETP.LT.OR P4, PT, R0.reuse, 0x9, !P1 ;  /* 0x000000090000780c */ /* 0x040fe40004f81670 */
[----:B------:R-:W-:-:S04]  /*22c0*/  ISETP.LT.OR P2, PT, R0, 0xa, !P1 ;  /* 0x0000000a0000780c */ /* 0x000fc80004f41670 */
[----:B------:R-:W-:Y:S09]  /*22d0*/  @P5 BRA `(.L_x_39) ;  /* 0x00000000000c5947 */ /* 0x000ff20003800000 */
[----:B------:R-:W3:Y:S02]  /*22e0*/  LDG.E.U8 R98, desc[UR36][R8.64] ;  /* 0x0000002408627981 */ /* 0x000ee4000c1e1100 */
[----:B---3--:R-:W-:-:S05]  /*22f0*/  PRMT R10, R98, 0x8880, RZ ;  /* 0x00008880620a7816 */ /* 0x008fca00000000ff */
[----:B------:R-:W-:-:S07]  /*2300*/  IMAD R13, R10, R89, RZ ;  /* 0x000000590a0d7224 */ /* 0x000fce00078e02ff */
.L_x_39:
[----:B------:R-:W-:Y:S05]  /*2310*/  BSYNC B1 ;  /* 0x0000000000017941 */ /* 0x000fea0003800000 */
.L_x_38:
[----:B------:R-:W-:Y:S01]  /*2320*/  @!P5 IMAD R11, R26, R88, R13 ;  /* 0x000000581a0bd224 */ /* 0x000fe200078e020d */
[----:B------:R-:W-:Y:S04]  /*2330*/  BSSY B1, `(.L_x_40) ;  /* 0x0000006000017945 */ /* 0x000fe80003800000 */
[----:B------:R3:W-:Y:S01]  /*2340*/  @!P5 STG.E.U8 desc[UR36][R6.64], R11 ;  /* 0x0000000b0600d986 */ /* 0x0007e2000c101124 */
[----:B------:R-:W-:Y:S05]  /*2350*/  @P3 BRA `(.L_x_41) ;  /* 0x00000000000c3947 */ /* 0x000fea0003800000 */
[----:B------:R-:W4:Y:S02]  /*2360*/  LDG.E.U8 R98, desc[UR36][R8.64+0x1] ;  /* 0x0000012408627981 */ /* 0x000f24000c1e1100 */
[----:B----4-:R-:W-:-:S05]  /*2370*/  PRMT R10, R98, 0x8880, RZ ;  /* 0x00008880620a7816 */ /* 0x010fca00000000ff */
[----:B------:R-:W-:-:S07]  /*2380*/  IMAD R13, R10, R89, RZ ;  /* 0x000000590a0d7224 */ /* 0x000fce00078e02ff */
.L_x_41:
[----:B------:R-:W-:Y:S05]  /*2390*/  BSYNC B1 ;  /* 0x0000000000017941 */ /* 0x000fea0003800000 */
.L_x_40:
[----:B------:R-:W-:Y:S01]  /*23a0*/  @!P3 IMAD R27, R27, R88, R13 ;  /* 0x000000581b1bb224 */ /* 0x000fe200078e020d */
[----:B------:R-:W-:Y:S04]  /*23b0*/  BSSY B1, `(.L_x_42) ;  /* 0x0000006000017945 */ /* 0x000fe80003800000 */
[----:B------:R4:W-:Y:S01]  /*23c0*/  @!P3 STG.E.U8 desc[UR36][R6.64+0x1], R27 ;  /* 0x0000011b0600b986 */ /* 0x0009e2000c101124 */
[----:B------:R-:W-:Y:S05]  /*23d0*/  @P4 BRA `(.L_x_43) ;  /* 0x00000000000c4947 */ /* 0x000fea0003800000 */
[----:B------:R-:W5:Y:S02]  /*23e0*/  LDG.E.U8 R98, desc[UR36][R2.64+0x8] ;  /* 0x0000082402627981 */ /* 0x000f64000c1e1100 */
[----:B-----5:R-:W-:-:S05]  /*23f0*/  PRMT R10, R98, 0x8880, RZ ;  /* 0x00008880620a7816 */ /* 0x020fca00000000ff */
[----:B------:R-:W-:-:S07]  /*2400*/  IMAD R13, R10, R89, RZ ;  /* 0x000000590a0d7224 */ /* 0x000fce00078e02ff */
.L_x_43:
[----:B------:R-:W-:Y:S05]  /*2410*/  BSYNC B1 ;  /* 0x0000000000017941 */ /* 0x000fea0003800000 */
.L_x_42:
[----:B---3--:R-:W-:Y:S01]  /*2420*/  @!P4 IMAD R11, R28, R88, R13 ;  /* 0x000000581c0bc224 */ /* 0x008fe200078e020d */
[----:B------:R-:W-:Y:S04]  /*2430*/  BSSY B1, `(.L_x_44) ;  /* 0x0000006000017945 */ /* 0x000fe80003800000 */
[----:B------:R3:W-:Y:S01]  /*2440*/  @!P4 STG.E.U8 desc[UR36][R4.64+0x8], R11 ;  /* 0x0000080b0400c986 */ /* 0x0007e2000c101124 */
[----:B------:R-:W-:Y:S05]  /*2450*/  @P2 BRA `(.L_x_45) ;  /* 0x00000000000c2947 */ /* 0x000fea0003800000 */
[----:B------:R-:W5:Y:S02]  /*2460*/  LDG.E.U8 R98, desc[UR36][R2.64+0x9] ;  /* 0x0000092402627981 */ /* 0x000f64000c1e1100 */
[----:B-----5:R-:W-:-:S05]  /*2470*/  PRMT R10, R98, 0x8880, RZ ;  /* 0x00008880620a7816 */ /* 0x020fca00000000ff */
[----:B------:R-:W-:-:S07]  /*2480*/  IMAD R13, R10, R89, RZ ;  /* 0x000000590a0d7224 */ /* 0x000fce00078e02ff */
.L_x_45:
[----:B------:R-:W-:Y:S05]  /*2490*/  BSYNC B1 ;  /* 0x0000000000017941 */ /* 0x000fea0003800000 */
.L_x_44:
[C---:B------:R-:W-:Y:S01]  /*24a0*/  ISETP.LT.OR P4, PT, R0.reuse, 0x9, !P0 ;  /* 0x000000090000780c */ /* 0x040fe20004781670 */
[----:B------:R-:W-:Y:S01]  /*24b0*/  @!P2 IMAD R29, R29, R88, R13 ;  /* 0x000000581d1da224 */ /* 0x000fe200078e020d */
[----:B------:R-:W-:Y:S01]  /*24c0*/  BSSY B1, `(.L_x_46) ;  /* 0x0000009000017945 */ /* 0x000fe20003800000 */
[C---:B------:R-:W-:Y:S02]  /*24d0*/  ISETP.LT.OR P3, PT, R0.reuse, 0xa, !P0 ;  /* 0x0000000a0000780c */ /* 0x040fe40004761670 */
[C---:B------:R-:W-:Y:S01]  /*24e0*/  ISETP.LT.OR P5, PT, R0.reuse, 0x11, !P1 ;  /* 0x000000110000780c */ /* 0x040fe20004fa1670 */
[----:B------:R0:W-:Y:S01]  /*24f0*/  @!P2 STG.E.U8 desc[UR36][R4.64+0x9], R29 ;  /* 0x0000091d0400a986 */ /* 0x0001e2000c101124 */
[----:B------:R-:W-:-:S06]  /*2500*/  ISETP.LT.OR P2, PT, R0, 0x12, !P1 ;  /* 0x000000120000780c */ /* 0x000fcc0004f41670 */
[----:B------:R-:W-:Y:S07]  /*2510*/  @P4 BRA `(.L_x_47) ;  /* 0x00000000000c4947 */ /* 0x000fee0003800000 */
[----:B------:R-:W5:Y:S02]  /*2520*/  LDG.E.U8 R98, desc[UR36][R8.64+0x8] ;  /* 0x0000082408627981 */ /* 0x000f64000c1e1100 */
[----:B-----5:R-:W-:-:S05]  /*2530*/  PRMT R10, R98, 0x8880, RZ ;  /* 0x00008880620a7816 */ /* 0x020fca00000000ff */
[----:B------:R-:W-:-:S07]  /*2540*/  IMAD R13, R10, R89, RZ ;  /* 0x000000590a0d7224 */ /* 0x000fce00078e02ff */
.L_x_47:
[----:B------:R-:W-:Y:S05]  /*2550*/  BSYNC B1 ;  /* 0x0000000000017941 */ /* 0x000fea0003800000 */
.L_x_46:
[----:B---3--:R-:W-:Y:S01]  /*2560*/  @!P4 IMAD R11, R30, R88, R13 ;  /* 0x000000581e0bc224 */ /* 0x008fe200078e020d */
[----:B------:R-:W-:Y:S04]  /*2570*/  BSSY B1, `(.L_x_48) ;  /* 0x0000006000017945 */ /* 0x000fe80003800000 */
[----:B------:R3:W-:Y:S01]  /*2580*/  @!P4 STG.E.U8 desc[UR36][R6.64+0x8], R11 ;  /* 0x0000080b0600c986 */ /* 0x0007e2000c101124 */
[----:B------:R-:W-:Y:S05]  /*2590*/  @P3 BRA `(.L_x_49) ;  /* 0x00000000000c3947 */ /* 0x000fea0003800000 */
[----:B------:R-:W5:Y:S02]  /*25a0*/  LDG.E.U8 R98, desc[UR36][R8.64+0x9] ;  /* 0x0000092408627981 */ /* 0x000f64000c1e1100 */
[----:B-----5:R-:W-:-:S05]  /*25b0*/  PRMT R10, R98, 0x8880, RZ ;  /* 0x00008880620a7816 */ /* 0x020fca00000000ff */
[----:B------:R-:W-:-:S07]  /*25c0*/  IMAD R13, R10, R89, RZ ;  /* 0x000000590a0d7224 */ /* 0x000fce00078e02ff */
.L_x_49:
[----:B------:R-:W-:Y:S05]  /*25d0*/  BSYNC B1 ;  /* 0x0000000000017941 */ /* 0x000fea0003800000 */
.L_x_48:
[----:B------:R-:W-:Y:S01]  /*25e0*/  @!P3 IMAD R31, R31, R88, R13 ;  /* 0x000000581f1fb224 */ /* 0x000fe200078e020d */
[----:B------:R-:W-:Y:S04]  /*25f0*/  BSSY B1, `(.L_x_50) ;  /* 0x0000006000017945 */ /* 0x000fe80003800000 */
[----:B------:R0:W-:Y:S01]  /*2600*/  @!P3 STG.E.U8 desc[UR36][R6.64+0x9], R31 ;  /* 0x0000091f0600b986 */ /* 0x0001e2000c101124 */
[----:B------:R-:W-:Y:S05]  /*2610*/  @P5 BRA `(.L_x_51) ;  /* 0x00000000000c5947 */ /* 0x000fea0003800000 */
[----:B------:R-:W5:Y:S02]  /*2620*/  LDG.E.U8 R98, desc[UR36][R2.64+0x10] ;  /* 0x0000102402627981 */ /* 0x000f64000c1e1100 */
[----:B-----5:R-:W-:-:S05]  /*2630*/  PRMT R10, R98, 0x8880, RZ ;  /* 0x00008880620a7816 */ /* 0x020fca00000000ff */
[----:B------:R-:W-:-:S07]  /*2640*/  IMAD R13, R10, R89, RZ ;  /* 0x000000590a0d7224 */ /* 0x000fce00078e02ff */
.L_x_51:
[----:B------:R-:W-:Y:S05]  /*2650*/  BSYNC B1 ;  /* 0x0000000000017941 */ /* 0x000fea0003800000 */
.L_x_50:
[----:B---3--:R-:W-:Y:S01]  /*2660*/  @!P5 IMAD R11, R32, R88, R13 ;  /* 0x00000058200bd224 */ /* 0x008fe200078e020d */
[----:B------:R-:W-:Y:S04]  /*2670*/  BSSY B1, `(.L_x_52) ;  /* 0x0000006000017945 */ /* 0x000fe80003800000 */
[----:B------:R3:W-:Y:S01]  /*2680*/  @!P5 STG.E.U8 desc[UR36][R4.64+0x10], R11 ;  /* 0x0000100b0400d986 */ /* 0x0007e2000c101124 */
[----:B------:R-:W-:Y:S05]  /*2690*/  @P2 BRA `(.L_x_53) ;  /* 0x00000000000c2947 */ /* 0x000fea0003800000 */
[----:B------:R-:W5:Y:S02]  /*26a0*/  LDG.E.U8 R98, desc[UR36][R2.64+0x11] ;  /* 0x0000112402627981 */ /* 0x000f64000c1e1100 */
[----:B-----5:R-:W-:-:S05]  /*26b0*/  PRMT R10, R98, 0x8880, RZ ;  /* 0x00008880620a7816 */ /* 0x020fca00000000ff */
[----:B------:R-:W-:-:S07]  /*26c0*/  IMAD R13, R10, R89, RZ ;  /* 0x000000590a0d7224 */ /* 0x000fce00078e02ff */
.L_x_53:
[----:B------:R-:W-:Y:S05]  /*26d0*/  BSYNC B1 ;  /* 0x0000000000017941 */ /* 0x000fea0003800000 */
.L_x_52:
        /* <DEDUP_REMOVED lines=11> */
.L_x_55:
[----:B------:R-:W-:Y:S05]  /*2790*/  BSYNC B1 ;  /* 0x0000000000017941 */ /* 0x000fea0003800000 */
.L_x_54:
[----:B---3--:R-:W-:Y:S01]  /*27a0*/  @!P4 IMAD R11, R34, R88, R13 ;  /* 0x00000058220bc224 */ /* 0x008fe200078e020d */
[----:B------:R-:W-:Y:S04]  /*27b0*/  BSSY B1, `(.L_x_56) ;  /* 0x0000006000017945 */ /* 0x000fe80003800000 */
[----:B------:R3:W-:Y:S01]  /*27c0*/  @!P4 STG.E.U8 desc[UR36][R6.64+0x10], R11 ;  /* 0x0000100b0600c986 */ /* 0x0007e2000c101124 */
[----:B------:R-:W-:Y:S05]  /*27d0*/  @P3 BRA `(.L_x_57) ;  /* 0x00000000000c3947 */ /* 0x000fea0003800000 */
[----:B------:R-:W5:Y:S02]  /*27e0*/  LDG.E.U8 R98, desc[UR36][R8.64+0x11] ;  /* 0x0000112408627981 */ /* 0x000f64000c1e1100 */
[----:B-----5:R-:W-:-:S05]  /*27f0*/  PRMT R10, R98, 0x8880, RZ ;  /* 0x00008880620a7816 */ /* 0x020fca00000000ff */
[----:B------:R-:W-:-:S07]  /*2800*/  IMAD R13, R10, R89, RZ ;  /* 0x000000590a0d7224 */ /* 0x000fce00078e02ff */
.L_x_57:
[----:B------:R-:W-:Y:S05]  /*2810*/  BSYNC B1 ;  /* 0x0000000000017941 */ /* 0x000fea0003800000 */
.L_x_56:
[----:B------:R-:W-:Y:S01]  /*2820*/  @!P3 IMAD R35, R35, R88, R13 ;  /* 0x000000582323b224 */ /* 0x000fe200078e020d */
[----:B------:R-:W-:Y:S04]  /*2830*/  BSSY B1, `(.L_x_58) ;  /* 0x0000006000017945 */ /* 0x000fe80003800000 */
[----:B------:R0:W-:Y:S01]  /*2840*/  @!P3 STG.E.U8 desc[UR36][R6.64+0x11], R35 ;  /* 0x000011230600b986 */ /* 0x0001e2000c101124 */
[----:B------:R-:W-:Y:S05]  /*2850*/  @P5 BRA `(.L_x_59) ;  /* 0x00000000000c5947 */ /* 0x000fea0003800000 */
[----:B------:R-:W5:Y:S02]  /*2860*/  LDG.E.U8 R98, desc[UR36][R2.64+0x18] ;  /* 0x0000182402627981 */ /* 0x000f64000c1e1100 */
[----:B-----5:R-:W-:-:S05]  /*2870*/  PRMT R10, R98, 0x8880, RZ ;  /* 0x00008880620a7816 */ /* 0x020fca00000000ff */
[----:B------:R-:W-:-:S07]  /*2880*/  IMAD R13, R10, R89, RZ ;  /* 0x000000590a0d7224 */ /* 0x000fce00078e02ff */
.L_x_59:
[----:B------:R-:W-:Y:S05]  /*2890*/  BSYNC B1 ;  /* 0x0000000000017941 */ /* 0x000fea0003800000 */
.L_x_58:
[----:B---3--:R-:W-:Y:S01]  /*28a0*/  @!P5 IMAD R11, R36, R88, R13 ;  /* 0x00000058240bd224 */ /* 0x008fe200078e020d */
[----:B------:R-:W-:Y:S04]  /*28b0*/  BSSY B1, `(.L_x_60) ;  /* 0x0000006000017945 */ /* 0x000fe80003800000 */
[----:B------:R3:W-:Y:S01]  /*28c0*/  @!P5 STG.E.U8 desc[UR36][R4.64+0x18], R11 ;  /* 0x0000180b0400d986 */ /* 0x0007e2000c101124 */
[----:B------:R-:W-:Y:S05]  /*28d0*/  @P2 BRA `(.L_x_61) ;  /* 0x00000000000c2947 */ /* 0x000fea0003800000 */
[----:B------:R-:W5:Y:S02]  /*28e0*/  LDG.E.U8 R98, desc[UR36][R2.64+0x19] ;  /* 0x0000192402627981 */ /* 0x000f64000c1e1100 */
[----:B-----5:R-:W-:-:S05]  /*28f0*/  PRMT R10, R98, 0x8880, RZ ;  /* 0x00008880620a7816 */ /* 0x020fca00000000ff */
[----:B------:R-:W-:-:S07]  /*2900*/  IMAD R13, R10, R89, RZ ;  /* 0x000000590a0d7224 */ /* 0x000fce00078e02ff */
.L_x_61:
[----:B------:R-:W-:Y:S05]  /*2910*/  BSYNC B1 ;  /* 0x0000000000017941 */ /* 0x000fea0003800000 */
.L_x_60:
        /* <DEDUP_REMOVED lines=11> */
.L_x_63:
[----:B------:R-:W-:Y:S05]  /*29d0*/  BSYNC B1 ;  /* 0x0000000000017941 */ /* 0x000fea0003800000 */
.L_x_62:
[----:B---3--:R-:W-:Y:S01]  /*29e0*/  @!P4 IMAD R11, R38, R88, R13 ;  /* 0x00000058260bc224 */ /* 0x008fe200078e020d */
[----:B------:R-:W-:Y:S04]  /*29f0*/  BSSY B1, `(.L_x_64) ;  /* 0x0000006000017945 */ /* 0x000fe80003800000 */
[----:B------:R3:W-:Y:S01]  /*2a00*/  @!P4 STG.E.U8 desc[UR36][R6.64+0x18], R11 ;  /* 0x0000180b0600c986 */ /* 0x0007e2000c101124 */
[----:B------:R-:W-:Y:S05]  /*2a10*/  @P3 BRA `(.L_x_65) ;  /* 0x00000000000c3947 */ /* 0x000fea0003800000 */
[----:B------:R-:W5:Y:S02]  /*2a20*/  LDG.E.U8 R98, desc[UR36][R8.64+0x19] ;  /* 0x0000192408627981 */ /* 0x000f64000c1e1100 */
[----:B-----5:R-:W-:-:S05]  /*2a30*/  PRMT R10, R98, 0x8880, RZ ;  /* 0x00008880620a7816 */ /* 0x020fca00000000ff */
[----:B------:R-:W-:-:S07]  /*2a40*/  IMAD R13, R10, R89, RZ ;  /* 0x000000590a0d7224 */ /* 0x000fce00078e02ff */
.L_x_65:
[----:B------:R-:W-:Y:S05]  /*2a50*/  BSYNC B1 ;  /* 0x0000000000017941 */ /* 0x000fea0003800000 */
.L_x_64:
[----:B------:R-:W-:Y:S01]  /*2a60*/  @!P3 IMAD R39, R39, R88, R13 ;  /* 0x000000582727b224 */ /* 0x000fe200078e020d */
[----:B------:R-:W-:Y:S04]  /*2a70*/  BSSY B1, `(.L_x_66) ;  /* 0x0000006000017945 */ /* 0x000fe80003800000 */
[----:B------:R0:W-:Y:S01]  /*2a80*/  @!P3 STG.E.U8 desc[UR36][R6.64+0x19], R39 ;  /* 0x000019270600b986 */ /* 0x0001e2000c101124 */
[----:B------:R-:W-:Y:S05]  /*2a90*/  @P5 BRA `(.L_x_67) ;  /* 0x00000000000c5947 */ /* 0x000fea0003800000 */
[----:B------:R-:W5:Y:S02]  /*2aa0*/  LDG.E.U8 R98, desc[UR36][R2.64+0x20] ;  /* 0x0000202402627981 */ /* 0x000f64000c1e1100 */
[----:B-----5:R-:W-:-:S05]  /*2ab0*/  PRMT R10, R98, 0x8880, RZ ;  /* 0x00008880620a7816 */ /* 0x020fca00000000ff */
[----:B------:R-:W-:-:S07]  /*2ac0*/  IMAD R13, R10, R89, RZ ;  /* 0x000000590a0d7224 */ /* 0x000fce00078e02ff */
.L_x_67:
[----:B------:R-:W-:Y:S05]  /*2ad0*/  BSYNC B1 ;  /* 0x0000000000017941 */ /* 0x000fea0003800000 */
.L_x_66:
[----:B---3--:R-:W-:Y:S01]  /*2ae0*/  @!P5 IMAD R11, R40, R88, R13 ;  /* 0x00000058280bd224 */ /* 0x008fe200078e020d */
[----:B------:R-:W-:Y:S04]  /*2af0*/  BSSY B1, `(.L_x_68) ;  /* 0x0000006000017945 */ /* 0x000fe80003800000 */
[----:B------:R3:W-:Y:S01]  /*2b00*/  @!P5 STG.E.U8 desc[UR36][R4.64+0x20], R11 ;  /* 0x0000200b0400d986 */ /* 0x0007e2000c101124 */
[----:B------:R-:W-:Y:S05]  /*2b10*/  @P2 BRA `(.L_x_69) ;  /* 0x00000000000c2947 */ /* 0x000fea0003800000 */
[----:B------:R-:W5:Y:S02]  /*2b20*/  LDG.E.U8 R98, desc[UR36][R2.64+0x21] ;  /* 0x0000212402627981 */ /* 0x000f64000c1e1100 */
[----:B-----5:R-:W-:-:S05]  /*2b30*/  PRMT R10, R98, 0x8880, RZ ;  /* 0x00008880620a7816 */ /* 0x020fca00000000ff */
[----:B------:R-:W-:-:S07]  /*2b40*/  IMAD R13, R10, R89, RZ ;  /* 0x000000590a0d7224 */ /* 0x000fce00078e02ff */
.L_x_69:
[----:B------:R-:W-:Y:S05]  /*2b50*/  BSYNC B1 ;  /* 0x0000000000017941 */ /* 0x000fea0003800000 */
.L_x_68:
        /* <DEDUP_REMOVED lines=11> */
.L_x_71:
[----:B------:R-:W-:Y:S05]  /*2c10*/  BSYNC B1 ;  /* 0x0000000000017941 */ /* 0x000fea0003800000 */
.L_x_70:
[----:B---3--:R-:W-:Y:S01]  /*2c20*/  @!P4 IMAD R11, R42, R88, R13 ;  /* 0x000000582a0bc224 */ /* 0x008fe200078e020d */
[----:B------:R-:W-:Y:S04]  /*2c30*/  BSSY B1, `(.L_x_72) ;  /* 0x0000006000017945 */ /* 0x000fe80003800000 */
[----:B------:R3:W-:Y:S01]  /*2c40*/  @!P4 STG.E.U8 desc[UR36][R6.64+0x20], R11 ;  /* 0x0000200b0600c986 */ /* 0x0007e2000c101124 */
[----:B------:R-:W-:Y:S05]  /*2c50*/  @P3 BRA `(.L_x_73) ;  /* 0x00000000000c3947 */ /* 0x000fea0003800000 */
[----:B------:R-:W5:Y:S02]  /*2c60*/  LDG.E.U8 R98, desc[UR36][R8.64+0x21] ;  /* 0x0000212408627981 */ /* 0x000f64000c1e1100 */
[----:B-----5:R-:W-:-:S05]  /*2c70*/  PRMT R10, R98, 0x8880, RZ ;  /* 0x00008880620a7816 */ /* 0x020fca00000000ff */
[----:B------:R-:W-:-:S07]  /*2c80*/  IMAD R13, R10, R89, RZ ;  /* 0x000000590a0d7224 */ /* 0x000fce00078e02ff */
.L_x_73:
[----:B------:R-:W-:Y:S05]  /*2c90*/  BSYNC B1 ;  /* 0x0000000000017941 */ /* 0x000fea0003800000 */
.L_x_72:
[----:B------:R-:W-:Y:S01]  /*2ca0*/  @!P3 IMAD R43, R43, R88, R13 ;  /* 0x000000582b2bb224 */ /* 0x000fe200078e020d */
[----:B------:R-:W-:Y:S04]  /*2cb0*/  BSSY B1, `(.L_x_74) ;  /* 0x0000006000017945 */ /* 0x000fe80003800000 */
[----:B------:R0:W-:Y:S01]  /*2cc0*/  @!P3 STG.E.U8 desc[UR36][R6.64+0x21], R43 ;  /* 0x0000212b0600b986 */ /* 0x0001e2000c101124 */
[----:B------:R-:W-:Y:S05]  /*2cd0*/  @P5 BRA `(.L_x_75) ;  /* 0x00000000000c5947 */ /* 0x000fea0003800000 */
[----:B------:R-:W5:Y:S02]  /*2ce0*/  LDG.E.U8 R98, desc[UR36][R2.64+0x28] ;  /* 0x0000282402627981 */ /* 0x000f64000c1e1100 */
[----:B-----5:R-:W-:-:S05]  /*2cf0*/  PRMT R10, R98, 0x8880, RZ ;  /* 0x00008880620a7816 */ /* 0x020fca00000000ff */
[----:B------:R-:W-:-:S07]  /*2d00*/  IMAD R13, R10, R89, RZ ;  /* 0x000000590a0d7224 */ /* 0x000fce00078e02ff */
.L_x_75:
[----:B------:R-:W-:Y:S05]  /*2d10*/  BSYNC B1 ;  /* 0x0000000000017941 */ /* 0x000fea0003800000 */
.L_x_74:
[----:B---3--:R-:W-:Y:S01]  /*2d20*/  @!P5 IMAD R11, R44, R88, R13 ;  /* 0x000000582c0bd224 */ /* 0x008fe200078e020d */
[----:B------:R-:W-:Y:S04]  /*2d30*/  BSSY B1, `(.L_x_76) ;  /* 0x0000006000017945 */ /* 0x000fe80003800000 */
[----:B------:R3:W-:Y:S01]  /*2d40*/  @!P5 STG.E.U8 desc[UR36][R4.64+0x28], R11 ;  /* 0x0000280b0400d986 */ /* 0x0007e2000c101124 */
[----:B------:R-:W-:Y:S05]  /*2d50*/  @P2 BRA `(.L_x_77) ;  /* 0x00000000000c2947 */ /* 0x000fea0003800000 */
[----:B------:R-:W5:Y:S02]  /*2d60*/  LDG.E.U8 R98, desc[UR36][R2.64+0x29] ;  /* 0x0000292402627981 */ /* 0x000f64000c1e1100 */
[----:B-----5:R-:W-:-:S05]  /*2d70*/  PRMT R10, R98, 0x8880, RZ ;  /* 0x00008880620a7816 */ /* 0x020fca00000000ff */
[----:B------:R-:W-:-:S07]  /*2d80*/  IMAD R13, R10, R89, RZ ;  /* 0x000000590a0d7224 */ /* 0x000fce00078e02ff */
.L_x_77:
[----:B------:R-:W-:Y:S05]  /*2d90*/  BSYNC B1 ;  /* 0x0000000000017941 */ /* 0x000fea0003800000 */
.L_x_76:
        /* <DEDUP_REMOVED lines=11> */
.L_x_79:
[----:B------:R-:W-:Y:S05]  /*2e50*/  BSYNC B1 ;  /* 0x0000000000017941 */ /* 0x000fea0003800000 */
.L_x_78:
[----:B---3--:R-:W-:Y:S01]  /*2e60*/  @!P4 IMAD R11, R46, R88, R13 ;  /* 0x000000582e0bc224 */ /* 0x008fe200078e020d */
[----:B------:R-:W-:Y:S04]  /*2e70*/  BSSY B1, `(.L_x_80) ;  /* 0x0000006000017945 */ /* 0x000fe80003800000 */
[----:B------:R3:W-:Y:S01]  /*2e80*/  @!P4 STG.E.U8 desc[UR36][R6.64+0x28], R11 ;  /* 0x0000280b0600c986 */ /* 0x0007e2000c101124 */
[----:B------:R-:W-:Y:S05]  /*2e90*/  @P3 BRA `(.L_x_81) ;  /* 0x00000000000c3947 */ /* 0x000fea0003800000 */
[----:B------:R-:W5:Y:S02]  /*2ea0*/  LDG.E.U8 R98, desc[UR36][R8.64+0x29] ;  /* 0x0000292408627981 */ /* 0x000f64000c1e1100 */
[----:B-----5:R-:W-:-:S05]  /*2eb0*/  PRMT R10, R98, 0x8880, RZ ;  /* 0x00008880620a7816 */ /* 0x020fca00000000ff */
[----:B------:R-:W-:-:S07]  /*2ec0*/  IMAD R13, R10, R89, RZ ;  /* 0x000000590a0d7224 */ /* 0x000fce00078e02ff */
.L_x_81:
[----:B------:R-:W-:Y:S05]  /*2ed0*/  BSYNC B1 ;  /* 0x0000000000017941 */ /* 0x000fea0003800000 */
.L_x_80:
[----:B------:R-:W-:Y:S01]  /*2ee0*/  @!P3 IMAD R47, R47, R88, R13 ;  /* 0x000000582f2fb224 */ /* 0x000fe200078e020d */
[----:B------:R-:W-:Y:S04]  /*2ef0*/  BSSY B1, `(.L_x_82) ;  /* 0x0000006000017945 */ /* 0x000fe80003800000 */
[----:B------:R0:W-:Y:S01]  /*2f00*/  @!P3 STG.E.U8 desc[UR36][R6.64+0x29], R47 ;  /* 0x0000292f0600b986 */ /* 0x0001e2000c101124 */
[----:B------:R-:W-:Y:S05]  /*2f10*/  @P5 BRA `(.L_x_83) ;  /* 0x00000000000c5947 */ /* 0x000fea0003800000 */
[----:B------:R-:W5:Y:S02]  /*2f20*/  LDG.E.U8 R98, desc[UR36][R2.64+0x30] ;  /* 0x0000302402627981 */ /* 0x000f64000c1e1100 */
[----:B-----5:R-:W-:-:S05]  /*2f30*/  PRMT R10, R98, 0x8880, RZ ;  /* 0x00008880620a7816 */ /* 0x020fca00000000ff */
[----:B------:R-:W-:-:S07]  /*2f40*/  IMAD R13, R10, R89, RZ ;  /* 0x000000590a0d7224 */ /* 0x000fce00078e02ff */
.L_x_83:
[----:B------:R-:W-:Y:S05]  /*2f50*/  BSYNC B1 ;  /* 0x0000000000017941 */ /* 0x000fea0003800000 */
.L_x_82:
[----:B---3--:R-:W-:Y:S01]  /*2f60*/  @!P5 IMAD R11, R48, R88, R13 ;  /* 0x00000058300bd224 */ /* 0x008fe200078e020d */
[----:B------:R-:W-:Y:S04]  /*2f70*/  BSSY B1, `(.L_x_84) ;  /* 0x0000006000017945 */ /* 0x000fe80003800000 */
[----:B------:R3:W-:Y:S01]  /*2f80*/  @!P5 STG.E.U8 desc[UR36][R4.64+0x30], R11 ;  /* 0x0000300b0400d986 */ /* 0x0007e2000c101124 */
[----:B------:R-:W-:Y:S05]  /*2f90*/  @P2 BRA `(.L_x_85) ;  /* 0x00000000000c2947 */ /* 0x000fea0003800000 */
[----:B------:R-:W5:Y:S02]  /*2fa0*/  LDG.E.U8 R98, desc[UR36][R2.64+0x31] ;  /* 0x0000312402627981 */ /* 0x000f64000c1e1100 */
[----:B-----5:R-:W-:-:S05]  /*2fb0*/  PRMT R10, R98, 0x8880, RZ ;  /* 0x00008880620a7816 */ /* 0x020fca00000000ff */
[----:B------:R-:W-:-:S07]  /*2fc0*/  IMAD R13, R10, R89, RZ ;  /* 0x000000590a0d7224 */ /* 0x000fce00078e02ff */
.L_x_85:
[----:B------:R-:W-:Y:S05]  /*2fd0*/  BSYNC B1 ;  /* 0x0000000000017941 */ /* 0x000fea0003800000 */
.L_x_84:
        /* <DEDUP_REMOVED lines=11> */
.L_x_87:
[----:B------:R-:W-:Y:S05]  /*3090*/  BSYNC B1 ;  /* 0x0000000000017941 */ /* 0x000fea0003800000 */
.L_x_86:
[----:B---3--:R-:W-:Y:S01]  /*30a0*/  @!P4 IMAD R11, R50, R88, R13 ;  /* 0x00000058320bc224 */ /* 0x008fe200078e020d */
[----:B------:R-:W-:Y:S04]  /*30b0*/  BSSY B1, `(.L_x_88) ;  /* 0x0000006000017945 */ /* 0x000fe80003800000 */
[----:B------:R3:W-:Y:S01]  /*30c0*/  @!P4 STG.E.U8 desc[UR36][R6.64+0x30], R11 ;  /* 0x0000300b0600c986 */ /* 0x0007e2000c101124 */
[----:B------:R-:W-:Y:S05]  /*30d0*/  @P3 BRA `(.L_x_89) ;  /* 0x00000000000c3947 */ /* 0x000fea0003800000 */
[----:B------:R-:W5:Y:S02]  /*30e0*/  LDG.E.U8 R98, desc[UR36][R8.64+0x31] ;  /* 0x0000312408627981 */ /* 0x000f64000c1e1100 */
[----:B-----5:R-:W-:-:S05]  /*30f0*/  PRMT R10, R98, 0x8880, RZ ;  /* 0x00008880620a7816 */ /* 0x020fca00000000ff */
[----:B------:R-:W-:-:S07]  /*3100*/  IMAD R13, R10, R89, RZ ;  /* 0x000000590a0d7224 */ /* 0x000fce00078e02ff */
.L_x_89:
[----:B------:R-:W-:Y:S05]  /*3110*/  BSYNC B1 ;  /* 0x0000000000017941 */ /* 0x000fea0003800000 */
.L_x_88:
[----:B------:R-:W-:Y:S01]  /*3120*/  @!P3 IMAD R51, R51, R88, R13 ;  /* 0x000000583333b224 */ /* 0x000fe200078e020d */
[----:B------:R-:W-:Y:S04]  /*3130*/  BSSY B1, `(.L_x_90) ;  /* 0x0000006000017945 */ /* 0x000fe80003800000 */
[----:B------:R0:W-:Y:S01]  /*3140*/  @!P3 STG.E.U8 desc[UR36][R6.64+0x31], R51 ;  /* 0x000031330600b986 */ /* 0x0001e2000c101124 */
[----:B------:R-:W-:Y:S05]  /*3150*/  @P5 BRA `(.L_x_91) ;  /* 0x00000000000c5947 */ /* 0x000fea0003800000 */
[----:B------:R-:W5:Y:S02]  /*3160*/  LDG.E.U8 R98, desc[UR36][R2.64+0x38] ;  /* 0x0000382402627981 */ /* 0x000f64000c1e1100 */
[----:B-----5:R-:W-:-:S05]  /*3170*/  PRMT R10, R98, 0x8880, RZ ;  /* 0x00008880620a7816 */ /* 0x020fca00000000ff */
[----:B------:R-:W-:-:S07]  /*3180*/  IMAD R13, R10, R89, RZ ;  /* 0x000000590a0d7224 */ /* 0x000fce00078e02ff */
.L_x_91:
[----:B------:R-:W-:Y:S05]  /*3190*/  BSYNC B1 ;  /* 0x0000000000017941 */ /* 0x000fea0003800000 */
.L_x_90:
[----:B---3--:R-:W-:Y:S01]  /*31a0*/  @!P5 IMAD R11, R52, R88, R13 ;  /* 0x00000058340bd224 */ /* 0x008fe200078e020d */
[----:B------:R-:W-:Y:S04]  /*31b0*/  BSSY B1, `(.L_x_92) ;  /* 0x0000006000017945 */ /* 0x000fe80003800000 */
[----:B------:R3:W-:Y:S01]  /*31c0*/  @!P5 STG.E.U8 desc[UR36][R4.64+0x38], R11 ;  /* 0x0000380b0400d986 */ /* 0x0007e2000c101124 */
[----:B------:R-:W-:Y:S05]  /*31d0*/  @P2 BRA `(.L_x_93) ;  /* 0x00000000000c2947 */ /* 0x000fea0003800000 */
[----:B------:R-:W5:Y:S02]  /*31e0*/  LDG.E.U8 R98, desc[UR36][R2.64+0x39] ;  /* 0x0000392402627981 */ /* 0x000f64000c1e1100 */
[----:B-----5:R-:W-:-:S05]  /*31f0*/  PRMT R10, R98, 0x8880, RZ ;  /* 0x00008880620a7816 */ /* 0x020fca00000000ff */
[----:B------:R-:W-:-:S07]  /*3200*/  IMAD R13, R10, R89, RZ ;  /* 0x000000590a0d7224 */ /* 0x000fce00078e02ff */
.L_x_93:
[----:B------:R-:W-:Y:S05]  /*3210*/  BSYNC B1 ;  /* 0x0000000000017941 */ /* 0x000fea0003800000 */
.L_x_92:
        /* <DEDUP_REMOVED lines=11> */
.L_x_95:
[----:B------:R-:W-:Y:S05]  /*32d0*/  BSYNC B1 ;  /* 0x0000000000017941 */ /* 0x000fea0003800000 */
.L_x_94:
[----:B---3--:R-:W-:Y:S01]  /*32e0*/  @!P4 IMAD R11, R54, R88, R13 ;  /* 0x00000058360bc224 */ /* 0x008fe200078e020d */
[----:B------:R-:W-:Y:S04]  /*32f0*/  BSSY B1, `(.L_x_96) ;  /* 0x0000006000017945 */ /* 0x000fe80003800000 */
[----:B------:R3:W-:Y:S01]  /*3300*/  @!P4 STG.E.U8 desc[UR36][R6.64+0x38], R11 ;  /* 0x0000380b0600c986 */ /* 0x0007e2000c101124 */
[----:B------:R-:W-:Y:S05]  /*3310*/  @P3 BRA `(.L_x_97) ;  /* 0x00000000000c3947 */ /* 0x000fea0003800000 */
[----:B------:R-:W5:Y:S02]  /*3320*/  LDG.E.U8 R98, desc[UR36][R8.64+0x39] ;  /* 0x0000392408627981 */ /* 0x000f64000c1e1100 */
[----:B-----5:R-:W-:-:S05]  /*3330*/  PRMT R10, R98, 0x8880, RZ ;  /* 0x00008880620a7816 */ /* 0x020fca00000000ff */
[----:B------:R-:W-:-:S07]  /*3340*/  IMAD R13, R10, R89, RZ ;  /* 0x000000590a0d7224 */ /* 0x000fce00078e02ff */
.L_x_97:
[----:B------:R-:W-:Y:S05]  /*3350*/  BSYNC B1 ;  /* 0x0000000000017941 */ /* 0x000fea0003800000 */
.L_x_96:
[----:B------:R-:W-:Y:S01]  /*3360*/  @!P3 IMAD R55, R55, R88, R13 ;  /* 0x000000583737b224 */ /* 0x000fe200078e020d */
[----:B------:R-:W-:Y:S04]  /*3370*/  BSSY B1, `(.L_x_98) ;  /* 0x0000006000017945 */ /* 0x000fe80003800000 */
[----:B------:R0:W-:Y:S01]  /*3380*/  @!P3 STG.E.U8 desc[UR36][R6.64+0x39], R55 ;  /* 0x000039370600b986 */ /* 0x0001e2000c101124 */
[----:B------:R-:W-:Y:S05]  /*3390*/  @P5 BRA `(.L_x_99) ;  /* 0x00000000000c5947 */ /* 0x000fea0003800000 */
[----:B------:R-:W5:Y:S02]  /*33a0*/  LDG.E.U8 R98, desc[UR36][R2.64+0x40] ;  /* 0x0000402402627981 */ /* 0x000f64000c1e1100 */
[----:B-----5:R-:W-:-:S05]  /*33b0*/  PRMT R10, R98, 0x8880, RZ ;  /* 0x00008880620a7816 */ /* 0x020fca00000000ff */
[----:B------:R-:W-:-:S07]  /*33c0*/  IMAD R13, R10, R89, RZ ;  /* 0x000000590a0d7224 */ /* 0x000fce00078e02ff */
.L_x_99:
[----:B------:R-:W-:Y:S05]  /*33d0*/  BSYNC B1 ;  /* 0x0000000000017941 */ /* 0x000fea0003800000 */
.L_x_98:
[----:B---3--:R-:W-:Y:S01]  /*33e0*/  @!P5 IMAD R11, R56, R88, R13 ;  /* 0x00000058380bd224 */ /* 0x008fe200078e020d */
[----:B------:R-:W-:Y:S04]  /*33f0*/  BSSY B1, `(.L_x_100) ;  /* 0x0000006000017945 */ /* 0x000fe80003800000 */
[----:B------:R3:W-:Y:S01]  /*3400*/  @!P5 STG.E.U8 desc[UR36][R4.64+0x40], R11 ;  /* 0x0000400b0400d986 */ /* 0x0007e2000c101124 */
[----:B------:R-:W-:Y:S05]  /*3410*/  @P2 BRA `(.L_x_101) ;  /* 0x00000000000c2947 */ /* 0x000fea0003800000 */
[----:B------:R-:W5:Y:S02]  /*3420*/  LDG.E.U8 R98, desc[UR36][R2.64+0x41] ;  /* 0x0000412402627981 */ /* 0x000f64000c1e1100 */
[----:B-----5:R-:W-:-:S05]  /*3430*/  PRMT R10, R98, 0x8880, RZ ;  /* 0x00008880620a7816 */ /* 0x020fca00000000ff */
[----:B------:R-:W-:-:S07]  /*3440*/  IMAD R13, R10, R89, RZ ;  /* 0x000000590a0d7224 */ /* 0x000fce00078e02ff */
.L_x_101:
[----:B------:R-:W-:Y:S05]  /*3450*/  BSYNC B1 ;  /* 0x0000000000017941 */ /* 0x000fea0003800000 */
.L_x_100:
        /* <DEDUP_REMOVED lines=11> */
.L_x_103:
[----:B------:R-:W-:Y:S05]  /*3510*/  BSYNC B1 ;  /* 0x0000000000017941 */ /* 0x000fea0003800000 */
.L_x_102:
[----:B---3--:R-:W-:Y:S01]  /*3520*/  @!P4 IMAD R11, R58, R88, R13 ;  /* 0x000000583a0bc224 */ /* 0x008fe200078e020d */
[----:B------:R-:W-:Y:S04]  /*3530*/  BSSY B1, `(.L_x_104) ;  /* 0x0000006000017945 */ /* 0x000fe80003800000 */
[----:B------:R3:W-:Y:S01]  /*3540*/  @!P4 STG.E.U8 desc[UR36][R6.64+0x40], R11 ;  /* 0x0000400b0600c986 */ /* 0x0007e2000c101124 */
[----:B------:R-:W-:Y:S05]  /*3550*/  @P3 BRA `(.L_x_105) ;  /* 0x00000000000c3947 */ /* 0x000fea0003800000 */
[----:B------:R-:W5:Y:S02]  /*3560*/  LDG.E.U8 R98, desc[UR36][R8.64+0x41] ;  /* 0x0000412408627981 */ /* 0x000f64000c1e1100 */
[----:B-----5:R-:W-:-:S05]  /*3570*/  PRMT R10, R98, 0x8880, RZ ;  /* 0x00008880620a7816 */ /* 0x020fca00000000ff */
[----:B------:R-:W-:-:S07]  /*3580*/  IMAD R13, R10, R89, RZ ;  /* 0x000000590a0d7224 */ /* 0x000fce00078e02ff */
.L_x_105:
[----:B------:R-:W-:Y:S05]  /*3590*/  BSYNC B1 ;  /* 0x0000000000017941 */ /* 0x000fea0003800000 */
.L_x_104:
[----:B------:R-:W-:Y:S01]  /*35a0*/  @!P3 IMAD R59, R59, R88, R13 ;  /* 0x000000583b3bb224 */ /* 0x000fe200078e020d */
[----:B------:R-:W-:Y:S04]  /*35b0*/  BSSY B1, `(.L_x_106) ;  /* 0x0000006000017945 */ /* 0x000fe80003800000 */
[----:B------:R0:W-:Y:S01]  /*35c0*/  @!P3 STG.E.U8 desc[UR36][R6.64+0x41], R59 ;  /* 0x0000413b0600b986 */ /* 0x0001e2000c101124 */
[----:B------:R-:W-:Y:S05]  /*35d0*/  @P5 BRA `(.L_x_107) ;  /* 0x00000000000c5947 */ /* 0x000fea0003800000 */
[----:B------:R-:W5:Y:S02]  /*35e0*/  LDG.E.U8 R98, desc[UR36][R2.64+0x48] ;  /* 0x0000482402627981 */ /* 0x000f64000c1e1100 */
[----:B-----5:R-:W-:-:S05]  /*35f0*/  PRMT R10, R98, 0x8880, RZ ;  /* 0x00008880620a7816 */ /* 0x020fca00000000ff */
[----:B------:R-:W-:-:S07]  /*3600*/  IMAD R13, R10, R89, RZ ;  /* 0x000000590a0d7224 */ /* 0x000fce00078e02ff */
.L_x_107:
[----:B------:R-:W-:Y:S05]  /*3610*/  BSYNC B1 ;  /* 0x0000000000017941 */ /* 0x000fea0003800000 */
.L_x_106:
[----:B---3--:R-:W-:Y:S01]  /*3620*/  @!P5 IMAD R11, R60, R88, R13 ;  /* 0x000000583c0bd224 */ /* 0x008fe200078e020d */
[----:B------:R-:W-:Y:S04]  /*3630*/  BSSY B1, `(.L_x_108) ;  /* 0x0000006000017945 */ /* 0x000fe80003800000 */
[----:B------:R3:W-:Y:S01]  /*3640*/  @!P5 STG.E.U8 desc[UR36][R4.64+0x48], R11 ;  /* 0x0000480b0400d986 */ /* 0x0007e2000c101124 */
[----:B------:R-:W-:Y:S05]  /*3650*/  @P2 BRA `(.L_x_109) ;  /* 0x00000000000c2947 */ /* 0x000fea0003800000 */
[----:B------:R-:W5:Y:S02]  /*3660*/  LDG.E.U8 R98, desc[UR36][R2.64+0x49] ;  /* 0x0000492402627981 */ /* 0x000f64000c1e1100 */
[----:B-----5:R-:W-:-:S05]  /*3670*/  PRMT R10, R98, 0x8880, RZ ;  /* 0x00008880620a7816 */ /* 0x020fca00000000ff */
[----:B------:R-:W-:-:S07]  /*3680*/  IMAD R13, R10, R89, RZ ;  /* 0x000000590a0d7224 */ /* 0x000fce00078e02ff */
.L_x_109:
[----:B------:R-:W-:Y:S05]  /*3690*/  BSYNC B1 ;  /* 0x0000000000017941 */ /* 0x000fea0003800000 */
.L_x_108:
        /* <DEDUP_REMOVED lines=11> */
.L_x_111:
[----:B------:R-:W-:Y:S05]  /*3750*/  BSYNC B1 ;  /* 0x0000000000017941 */ /* 0x000fea0003800000 */
.L_x_110:
[----:B---3--:R-:W-:Y:S01]  /*3760*/  @!P4 IMAD R11, R62, R88, R13 ;  /* 0x000000583e0bc224 */ /* 0x008fe200078e020d */
[----:B------:R-:W-:Y:S04]  /*3770*/  BSSY B1, `(.L_x_112) ;  /* 0x0000006000017945 */ /* 0x000fe80003800000 */
[----:B------:R3:W-:Y:S01]  /*3780*/  @!P4 STG.E.U8 desc[UR36][R6.64+0x48], R11 ;  /* 0x0000480b0600c986 */ /* 0x0007e2000c101124 */
[----:B------:R-:W-:Y:S05]  /*3790*/  @P3 BRA `(.L_x_113) ;  /* 0x00000000000c3947 */ /* 0x000fea0003800000 */
[----:B------:R-:W5:Y:S02]  /*37a0*/  LDG.E.U8 R98, desc[UR36][R8.64+0x49] ;  /* 0x0000492408627981 */ /* 0x000f64000c1e1100 */
[----:B-----5:R-:W-:-:S05]  /*37b0*/  PRMT R10, R98, 0x8880, RZ ;  /* 0x00008880620a7816 */ /* 0x020fca00000000ff */
[----:B------:R-:W-:-:S07]  /*37c0*/  IMAD R13, R10, R89, RZ ;  /* 0x000000590a0d7224 */ /* 0x000fce00078e02ff */
.L_x_113:
[----:B------:R-:W-:Y:S05]  /*37d0*/  BSYNC B1 ;  /* 0x0000000000017941 */ /* 0x000fea0003800000 */
.L_x_112:
[----:B------:R-:W-:Y:S01]  /*37e0*/  @!P3 IMAD R63, R63, R88, R13 ;  /* 0x000000583f3fb224 */ /* 0x000fe200078e020d */
[----:B------:R-:W-:Y:S04]  /*37f0*/  BSSY B1, `(.L_x_114) ;  /* 0x0000006000017945 */ /* 0x000fe80003800000 */
[----:B------:R0:W-:Y:S01]  /*3800*/  @!P3 STG.E.U8 desc[UR36][R6.64+0x49], R63 ;  /* 0x0000493f0600b986 */ /* 0x0001e2000c101124 */
[----:B------:R-:W-:Y:S05]  /*3810*/  @P5 BRA `(.L_x_115) ;  /* 0x00000000000c5947 */ /* 0x000fea0003800000 */
[----:B------:R-:W5:Y:S02]  /*3820*/  LDG.E.U8 R98, desc[UR36][R2.64+0x50] ;  /* 0x0000502402627981 */ /* 0x000f64000c1e1100 */
[----:B-----5:R-:W-:-:S05]  /*3830*/  PRMT R10, R98, 0x8880, RZ ;  /* 0x00008880620a7816 */ /* 0x020fca00000000ff */
[----:B------:R-:W-:-:S07]  /*3840*/  IMAD R13, R10, R89, RZ ;  /* 0x000000590a0d7224 */ /* 0x000fce00078e02ff */
.L_x_115:
[----:B------:R-:W-:Y:S05]  /*3850*/  BSYNC B1 ;  /* 0x0000000000017941 */ /* 0x000fea0003800000 */
.L_x_114:
[----:B---3--:R-:W-:Y:S01]  /*3860*/  @!P5 IMAD R11, R64, R88, R13 ;  /* 0x00000058400bd224 */ /* 0x008fe200078e020d */
[----:B------:R-:W-:Y:S04]  /*3870*/  BSSY B1, `(.L_x_116) ;  /* 0x0000006000017945 */ /* 0x000fe80003800000 */
[----:B------:R3:W-:Y:S01]  /*3880*/  @!P5 STG.E.U8 desc[UR36][R4.64+0x50], R11 ;  /* 0x0000500b0400d986 */ /* 0x0007e2000c101124 */
[----:B------:R-:W-:Y:S05]  /*3890*/  @P2 BRA `(.L_x_117) ;  /* 0x00000000000c2947 */ /* 0x000fea0003800000 */
[----:B------:R-:W5:Y:S02]  /*38a0*/  LDG.E.U8 R98, desc[UR36][R2.64+0x51] ;  /* 0x0000512402627981 */ /* 0x000f64000c1e1100 */
[----:B-----5:R-:W-:-:S05]  /*38b0*/  PRMT R10, R98, 0x8880, RZ ;  /* 0x00008880620a7816 */ /* 0x020fca00000000ff */
[----:B------:R-:W-:-:S07]  /*38c0*/  IMAD R13, R10, R89, RZ ;  /* 0x000000590a0d7224 */ /* 0x000fce00078e02ff */
.L_x_117:
[----:B------:R-:W-:Y:S05]  /*38d0*/  BSYNC B1 ;  /* 0x0000000000017941 */ /* 0x000fea0003800000 */
.L_x_116:
        /* <DEDUP_REMOVED lines=11> */
.L_x_119:
[----:B------:R-:W-:Y:S05]  /*3990*/  BSYNC B1 ;  /* 0x0000000000017941 */ /* 0x000fea0003800000 */
.L_x_118:
[----:B---3--:R-:W-:Y:S01]  /*39a0*/  @!P4 IMAD R11, R66, R88, R13 ;  /* 0x00000058420bc224 */ /* 0x008fe200078e020d */
[----:B------:R-:W-:Y:S04]  /*39b0*/  BSSY B1, `(.L_x_120) ;  /* 0x0000006000017945 */ /* 0x000fe80003800000 */
[----:B------:R3:W-:Y:S01]  /*39c0*/  @!P4 STG.E.U8 desc[UR36][R6.64+0x50], R11 ;  /* 0x0000500b0600c986 */ /* 0x0007e2000c101124 */
[----:B------:R-:W-:Y:S05]  /*39d0*/  @P3 BRA `(.L_x_121) ;  /* 0x00000000000c3947 */ /* 0x000fea0003800000 */
[----:B------:R-:W5:Y:S02]  /*39e0*/  LDG.E.U8 R98, desc[UR36][R8.64+0x51] ;  /* 0x0000512408627981 */ /* 0x000f64000c1e1100 */
[----:B-----5:R-:W-:-:S05]  /*39f0*/  PRMT R10, R98, 0x8880, RZ ;  /* 0x00008880620a7816 */ /* 0x020fca00000000ff */
[----:B------:R-:W-:-:S07]  /*3a00*/  IMAD R13, R10, R89, RZ ;  /* 0x000000590a0d7224 */ /* 0x000fce00078e02ff */
.L_x_121:
[----:B------:R-:W-:Y:S05]  /*3a10*/  BSYNC B1 ;  /* 0x0000000000017941 */ /* 0x000fea0003800000 */
.L_x_120:
[----:B------:R-:W-:Y:S01]  /*3a20*/  @!P3 IMAD R67, R67, R88, R13 ;  /* 0x000000584343b224 */ /* 0x000fe200078e020d */
[----:B------:R-:W-:Y:S04]  /*3a30*/  BSSY B1, `(.L_x_122) ;  /* 0x0000006000017945 */ /* 0x000fe80003800000 */
[----:B------:R0:W-:Y:S01]  /*3a40*/  @!P3 STG.E.U8 desc[UR36][R6.64+0x51], R67 ;  /* 0x000051430600b986 */ /* 0x0001e2000c101124 */
[----:B------:R-:W-:Y:S05]  /*3a50*/  @P5 BRA `(.L_x_123) ;  /* 0x00000000000c5947 */ /* 0x000fea0003800000 */
[----:B------:R-:W5:Y:S02]  /*3a60*/  LDG.E.U8 R98, desc[UR36][R2.64+0x58] ;  /* 0x0000582402627981 */ /* 0x000f64000c1e1100 */
[----:B-----5:R-:W-:-:S05]  /*3a70*/  PRMT R10, R98, 0x8880, RZ ;  /* 0x00008880620a7816 */ /* 0x020fca00000000ff */
[----:B------:R-:W-:-:S07]  /*3a80*/  IMAD R13, R10, R89, RZ ;  /* 0x000000590a0d7224 */ /* 0x000fce00078e02ff */
.L_x_123:
[----:B------:R-:W-:Y:S05]  /*3a90*/  BSYNC B1 ;  /* 0x0000000000017941 */ /* 0x000fea0003800000 */
.L_x_122:
[----:B---3--:R-:W-:Y:S01]  /*3aa0*/  @!P5 IMAD R11, R68, R88, R13 ;  /* 0x00000058440bd224 */ /* 0x008fe200078e020d */
[----:B------:R-:W-:Y:S04]  /*3ab0*/  BSSY B1, `(.L_x_124) ;  /* 0x0000006000017945 */ /* 0x000fe80003800000 */
[----:B------:R3:W-:Y:S01]  /*3ac0*/  @!P5 STG.E.U8 desc[UR36][R4.64+0x58], R11 ;  /* 0x0000580b0400d986 */ /* 0x0007e2000c101124 */
[----:B------:R-:W-:Y:S05]  /*3ad0*/  @P2 BRA `(.L_x_125) ;  /* 0x00000000000c2947 */ /* 0x000fea0003800000 */
[----:B------:R-:W5:Y:S02]  /*3ae0*/  LDG.E.U8 R98, desc[UR36][R2.64+0x59] ;  /* 0x0000592402627981 */ /* 0x000f64000c1e1100 */
[----:B-----5:R-:W-:-:S05]  /*3af0*/  PRMT R10, R98, 0x8880, RZ ;  /* 0x00008880620a7816 */ /* 0x020fca00000000ff */
[----:B------:R-:W-:-:S07]  /*3b00*/  IMAD R13, R10, R89, RZ ;  /* 0x000000590a0d7224 */ /* 0x000fce00078e02ff */
.L_x_125:
[----:B------:R-:W-:Y:S05]  /*3b10*/  BSYNC B1 ;  /* 0x0000000000017941 */ /* 0x000fea0003800000 */
.L_x_124:
        /* <DEDUP_REMOVED lines=11> */
.L_x_127:
[----:B------:R-:W-:Y:S05]  /*3bd0*/  BSYNC B1 ;  /* 0x0000000000017941 */ /* 0x000fea0003800000 */
.L_x_126:
[----:B---3--:R-:W-:Y:S01]  /*3be0*/  @!P4 IMAD R11, R70, R88, R13 ;  /* 0x00000058460bc224 */ /* 0x008fe200078e020d */
[----:B------:R-:W-:Y:S04]  /*3bf0*/  BSSY B1, `(.L_x_128) ;  /* 0x0000006000017945 */ /* 0x000fe80003800000 */
[----:B------:R3:W-:Y:S01]  /*3c00*/  @!P4 STG.E.U8 desc[UR36][R6.64+0x58], R11 ;  /* 0x0000580b0600c986 */ /* 0x0007e2000c101124 */
[----:B------:R-:W-:Y:S05]  /*3c10*/  @P3 BRA `(.L_x_129) ;  /* 0x00000000000c3947 */ /* 0x000fea0003800000 */
[----:B------:R-:W5:Y:S02]  /*3c20*/  LDG.E.U8 R98, desc[UR36][R8.64+0x59] ;  /* 0x0000592408627981 */ /* 0x000f64000c1e1100 */
[----:B-----5:R-:W-:-:S05]  /*3c30*/  PRMT R10, R98, 0x8880, RZ ;  /* 0x00008880620a7816 */ /* 0x020fca00000000ff */
[----:B------:R-:W-:-:S07]  /*3c40*/  IMAD R13, R10, R89, RZ ;  /* 0x000000590a0d7224 */ /* 0x000fce00078e02ff */
.L_x_129:
[----:B------:R-:W-:Y:S05]  /*3c50*/  BSYNC B1 ;  /* 0x0000000000017941 */ /* 0x000fea0003800000 */
.L_x_128:
[----:B------:R-:W-:Y:S01]  /*3c60*/  @!P3 IMAD R71, R71, R88, R13 ;  /* 0x000000584747b224 */ /* 0x000fe200078e020d */
[----:B------:R-:W-:Y:S04]  /*3c70*/  BSSY B1, `(.L_x_130) ;  /* 0x0000006000017945 */ /* 0x000fe80003800000 */
[----:B------:R0:W-:Y:S01]  /*3c80*/  @!P3 STG.E.U8 desc[UR36][R6.64+0x59], R71 ;  /* 0x000059470600b986 */ /* 0x0001e2000c101124 */
[----:B------:R-:W-:Y:S05]  /*3c90*/  @P5 BRA `(.L_x_131) ;  /* 0x00000000000c5947 */ /* 0x000fea0003800000 */
[----:B------:R-:W5:Y:S02]  /*3ca0*/  LDG.E.U8 R98, desc[UR36][R2.64+0x60] ;  /* 0x0000602402627981 */ /* 0x000f64000c1e1100 */
[----:B-----5:R-:W-:-:S05]  /*3cb0*/  PRMT R10, R98, 0x8880, RZ ;  /* 0x00008880620a7816 */ /* 0x020fca00000000ff */
[----:B------:R-:W-:-:S07]  /*3cc0*/  IMAD R13, R10, R89, RZ ;  /* 0x000000590a0d7224 */ /* 0x000fce00078e02ff */
.L_x_131:
[----:B------:R-:W-:Y:S05]  /*3cd0*/  BSYNC B1 ;  /* 0x0000000000017941 */ /* 0x000fea0003800000 */
.L_x_130:
[----:B---3--:R-:W-:Y:S01]  /*3ce0*/  @!P5 IMAD R11, R72, R88, R13 ;  /* 0x00000058480bd224 */ /* 0x008fe200078e020d */
[----:B------:R-:W-:Y:S04]  /*3cf0*/  BSSY B1, `(.L_x_132) ;  /* 0x0000006000017945 */ /* 0x000fe80003800000 */
[----:B------:R3:W-:Y:S01]  /*3d00*/  @!P5 STG.E.U8 desc[UR36][R4.64+0x60], R11 ;  /* 0x0000600b0400d986 */ /* 0x0007e2000c101124 */
[----:B------:R-:W-:Y:S05]  /*3d10*/  @P2 BRA `(.L_x_133) ;  /* 0x00000000000c2947 */ /* 0x000fea0003800000 */
[----:B------:R-:W5:Y:S02]  /*3d20*/  LDG.E.U8 R98, desc[UR36][R2.64+0x61] ;  /* 0x0000612402627981 */ /* 0x000f64000c1e1100 */
[----:B-----5:R-:W-:-:S05]  /*3d30*/  PRMT R10, R98, 0x8880, RZ ;  /* 0x00008880620a7816 */ /* 0x020fca00000000ff */
[----:B------:R-:W-:-:S07]  /*3d40*/  IMAD R13, R10, R89, RZ ;  /* 0x000000590a0d7224 */ /* 0x000fce00078e02ff */
.L_x_133:
[----:B------:R-:W-:Y:S05]  /*3d50*/  BSYNC B1 ;  /* 0x0000000000017941 */ /* 0x000fea0003800000 */
.L_x_132:
        /* <DEDUP_REMOVED lines=11> */
.L_x_135:
[----:B------:R-:W-:Y:S05]  /*3e10*/  BSYNC B1 ;  /* 0x0000000000017941 */ /* 0x000fea0003800000 */
.L_x_134:
[----:B---3--:R-:W-:Y:S01]  /*3e20*/  @!P4 IMAD R11, R74, R88, R13 ;  /* 0x000000584a0bc224 */ /* 0x008fe200078e020d */
[----:B------:R-:W-:Y:S04]  /*3e30*/  BSSY B1, `(.L_x_136) ;  /* 0x0000006000017945 */ /* 0x000fe80003800000 */
[----:B------:R3:W-:Y:S01]  /*3e40*/  @!P4 STG.E.U8 desc[UR36][R6.64+0x60], R11 ;  /* 0x0000600b0600c986 */ /* 0x0007e2000c101124 */
[----:B------:R-:W-:Y:S05]  /*3e50*/  @P3 BRA `(.L_x_137) ;  /* 0x00000000000c3947 */ /* 0x000fea0003800000 */
[----:B------:R-:W5:Y:S02]  /*3e60*/  LDG.E.U8 R98, desc[UR36][R8.64+0x61] ;  /* 0x0000612408627981 */ /* 0x000f64000c1e1100 */
[----:B-----5:R-:W-:-:S05]  /*3e70*/  PRMT R10, R98, 0x8880, RZ ;  /* 0x00008880620a7816 */ /* 0x020fca00000000ff */
[----:B------:R-:W-:-:S07]  /*3e80*/  IMAD R13, R10, R89, RZ ;  /* 0x000000590a0d7224 */ /* 0x000fce00078e02ff */
.L_x_137:
[----:B------:R-:W-:Y:S05]  /*3e90*/  BSYNC B1 ;  /* 0x0000000000017941 */ /* 0x000fea0003800000 */
.L_x_136:
[----:B------:R-:W-:Y:S01]  /*3ea0*/  @!P3 IMAD R75, R75, R88, R13 ;  /* 0x000000584b4bb224 */ /* 0x000fe200078e020d */
[----:B------:R-:W-:Y:S04]  /*3eb0*/  BSSY B1, `(.L_x_138) ;  /* 0x0000006000017945 */ /* 0x000fe80003800000 */
[----:B------:R0:W-:Y:S01]  /*3ec0*/  @!P3 STG.E.U8 desc[UR36][R6.64+0x61], R75 ;  /* 0x0000614b0600b986 */ /* 0x0001e2000c101124 */
[----:B------:R-:W-:Y:S05]  /*3ed0*/  @P5 BRA `(.L_x_139) ;  /* 0x00000000000c5947 */ /* 0x000fea0003800000 */
[----:B------:R-:W5:Y:S02]  /*3ee0*/  LDG.E.U8 R98, desc[UR36][R2.64+0x68] ;  /* 0x0000682402627981 */ /* 0x000f64000c1e1100 */
[----:B-----5:R-:W-:-:S05]  /*3ef0*/  PRMT R10, R98, 0x8880, RZ ;  /* 0x00008880620a7816 */ /* 0x020fca00000000ff */
[----:B------:R-:W-:-:S07]  /*3f00*/  IMAD R13, R10, R89, RZ ;  /* 0x000000590a0d7224 */ /* 0x000fce00078e02ff */
.L_x_139:
[----:B------:R-:W-:Y:S05]  /*3f10*/  BSYNC B1 ;  /* 0x0000000000017941 */ /* 0x000fea0003800000 */
.L_x_138:
[----:B---3--:R-:W-:Y:S01]  /*3f20*/  @!P5 IMAD R11, R76, R88, R13 ;  /* 0x000000584c0bd224 */ /* 0x008fe200078e020d */
[----:B------:R-:W-:Y:S04]  /*3f30*/  BSSY B1, `(.L_x_140) ;  /* 0x0000006000017945 */ /* 0x000fe80003800000 */
[----:B------:R3:W-:Y:S01]  /*3f40*/  @!P5 STG.E.U8 desc[UR36][R4.64+0x68], R11 ;  /* 0x0000680b0400d986 */ /* 0x0007e2000c101124 */
[----:B------:R-:W-:Y:S05]  /*3f50*/  @P2 BRA `(.L_x_141) ;  /* 0x00000000000c2947 */ /* 0x000fea0003800000 */
[----:B------:R-:W5:Y:S02]  /*3f60*/  LDG.E.U8 R98, desc[UR36][R2.64+0x69] ;  /* 0x0000692402627981 */ /* 0x000f64000c1e1100 */
[----:B-----5:R-:W-:-:S05]  /*3f70*/  PRMT R10, R98, 0x8880, RZ ;  /* 0x00008880620a7816 */ /* 0x020fca00000000ff */
[----:B------:R-:W-:-:S07]  /*3f80*/  IMAD R13, R10, R89, RZ ;  /* 0x000000590a0d7224 */ /* 0x000fce00078e02ff */
.L_x_141:
[----:B------:R-:W-:Y:S05]  /*3f90*/  BSYNC B1 ;  /* 0x0000000000017941 */ /* 0x000fea0003800000 */
.L_x_140:
        /* <DEDUP_REMOVED lines=11> */
.L_x_143:
[----:B------:R-:W-:Y:S05]  /*4050*/  BSYNC B1 ;  /* 0x0000000000017941 */ /* 0x000fea0003800000 */
.L_x_142:
[----:B---3--:R-:W-:Y:S01]  /*4060*/  @!P4 IMAD R11, R78, R88, R13 ;  /* 0x000000584e0bc224 */ /* 0x008fe200078e020d */
[----:B------:R-:W-:Y:S04]  /*4070*/  BSSY B1, `(.L_x_144) ;  /* 0x0000006000017945 */ /* 0x000fe80003800000 */
[----:B------:R3:W-:Y:S01]  /*4080*/  @!P4 STG.E.U8 desc[UR36][R6.64+0x68], R11 ;  /* 0x0000680b0600c986 */ /* 0x0007e2000c101124 */
[----:B------:R-:W-:Y:S05]  /*4090*/  @P3 BRA `(.L_x_145) ;  /* 0x00000000000c3947 */ /* 0x000fea0003800000 */
[----:B------:R-:W5:Y:S02]  /*40a0*/  LDG.E.U8 R98, desc[UR36][R8.64+0x69] ;  /* 0x0000692408627981 */ /* 0x000f64000c1e1100 */
[----:B-----5:R-:W-:-:S05]  /*40b0*/  PRMT R10, R98, 0x8880, RZ ;  /* 0x00008880620a7816 */ /* 0x020fca00000000ff */
[----:B------:R-:W-:-:S07]  /*40c0*/  IMAD R13, R10, R89, RZ ;  /* 0x000000590a0d7224 */ /* 0x000fce00078e02ff */
.L_x_145:
[----:B------:R-:W-:Y:S05]  /*40d0*/  BSYNC B1 ;  /* 0x0000000000017941 */ /* 0x000fea0003800000 */
.L_x_144:
[----:B------:R-:W-:Y:S01]  /*40e0*/  @!P3 IMAD R79, R79, R88, R13 ;  /* 0x000000584f4fb224 */ /* 0x000fe200078e020d */
[----:B------:R-:W-:Y:S04]  /*40f0*/  BSSY B1, `(.L_x_146) ;  /* 0x0000006000017945 */ /* 0x000fe80003800000 */
[----:B------:R0:W-:Y:S01]  /*4100*/  @!P3 STG.E.U8 desc[UR36][R6.64+0x69], R79 ;  /* 0x0000694f0600b986 */ /* 0x0001e2000c101124 */
[----:B------:R-:W-:Y:S05]  /*4110*/  @P5 BRA `(.L_x_147) ;  /* 0x00000000000c5947 */ /* 0x000fea0003800000 */
[----:B------:R-:W5:Y:S02]  /*4120*/  LDG.E.U8 R98, desc[UR36][R2.64+0x70] ;  /* 0x0000702402627981 */ /* 0x000f64000c1e1100 */
[----:B-----5:R-:W-:-:S05]  /*4130*/  PRMT R10, R98, 0x8880, RZ ;  /* 0x00008880620a7816 */ /* 0x020fca00000000ff */
[----:B------:R-:W-:-:S07]  /*4140*/  IMAD R13, R10, R89, RZ ;  /* 0x000000590a0d7224 */ /* 0x000fce00078e02ff */
.L_x_147:
[----:B------:R-:W-:Y:S05]  /*4150*/  BSYNC B1 ;  /* 0x0000000000017941 */ /* 0x000fea0003800000 */
.L_x_146:
[----:B---3--:R-:W-:Y:S01]  /*4160*/  @!P5 IMAD R11, R80, R88, R13 ;  /* 0x00000058500bd224 */ /* 0x008fe200078e020d */
[----:B------:R-:W-:Y:S04]  /*4170*/  BSSY B1, `(.L_x_148) ;  /* 0x0000006000017945 */ /* 0x000fe80003800000 */
[----:B------:R3:W-:Y:S01]  /*4180*/  @!P5 STG.E.U8 desc[UR36][R4.64+0x70], R11 ;  /* 0x0000700b0400d986 */ /* 0x0007e2000c101124 */
[----:B------:R-:W-:Y:S05]  /*4190*/  @P2 BRA `(.L_x_149) ;  /* 0x00000000000c2947 */ /* 0x000fea0003800000 */
[----:B------:R-:W5:Y:S02]  /*41a0*/  LDG.E.U8 R98, desc[UR36][R2.64+0x71] ;  /* 0x0000712402627981 */ /* 0x000f64000c1e1100 */
[----:B-----5:R-:W-:-:S05]  /*41b0*/  PRMT R10, R98, 0x8880, RZ ;  /* 0x00008880620a7816 */ /* 0x020fca00000000ff */
[----:B------:R-:W-:-:S07]  /*41c0*/  IMAD R13, R10, R89, RZ ;  /* 0x000000590a0d7224 */ /* 0x000fce00078e02ff */
.L_x_149:
[----:B------:R-:W-:Y:S05]  /*41d0*/  BSYNC B1 ;  /* 0x0000000000017941 */ /* 0x000fea0003800000 */
.L_x_148:
[C---:B------:R-:W-:Y:S01]  /*41e0*/  ISETP.LT.OR P4, PT, R0.reuse, 0x71, !P0 ;  /* 0x000000710000780c */ /* 0x040fe20004781670 */
[----:B------:R-:W-:Y:S01]  /*41f0*/  @!P2 IMAD R81, R81, R88, R13 ;  /* 0x000000585151a224 */ /* 0x000fe200078e020d */
[----:B------:R-:W-:Y:S01]  /*4200*/  BSSY B1, `(.L_x_150) ;  /* 0x000000a000017945 */ /* 0x000fe20003800000 */
[C---:B------:R-:W-:Y:S02]  /*4210*/  ISETP.LT.OR P3, PT, R0.reuse, 0x72, !P0 ;  /* 0x000000720000780c */ /* 0x040fe40004761670 */
[C---:B------:R-:W-:Y:S01]  /*4220*/  ISETP.LT.OR P5, PT, R0.reuse, 0x79, !P0 ;  /* 0x000000790000780c */ /* 0x040fe200047a1670 */
[----:B------:R0:W-:Y:S01]  /*4230*/  @!P2 STG.E.U8 desc[UR36][R4.64+0x71], R81 ;  /* 0x000071510400a986 */ /* 0x0001e2000c101124 */
[C---:B------:R-:W-:Y:S02]  /*4240*/  ISETP.LT.OR P2, PT, R0.reuse, 0x79, !P1 ;  /* 0x000000790000780c */ /* 0x040fe40004f41670 */
[----:B------:R-:W-:-:S04]  /*4250*/  ISETP.LT.OR P1, PT, R0, 0x7a, !P1 ;  /* 0x0000007a0000780c */ /* 0x000fc80004f21670 */
[----:B------:R-:W-:Y:S09]  /*4260*/  @P4 BRA `(.L_x_151) ;  /* 0x00000000000c4947 */ /* 0x000ff20003800000 */
[----:B------:R-:W5:Y:S02]  /*4270*/  LDG.E.U8 R98, desc[UR36][R8.64+0x70] ;  /* 0x0000702408627981 */ /* 0x000f64000c1e1100 */
[----:B-----5:R-:W-:-:S05]  /*4280*/  PRMT R10, R98, 0x8880, RZ ;  /* 0x00008880620a7816 */ /* 0x020fca00000000ff */
[----:B------:R-:W-:-:S07]  /*4290*/  IMAD R13, R10, R89, RZ ;  /* 0x000000590a0d7224 */ /* 0x000fce00078e02ff */
.L_x_151:
[----:B------:R-:W-:Y:S05]  /*42a0*/  BSYNC B1 ;  /* 0x0000000000017941 */ /* 0x000fea0003800000 */
.L_x_150:
[----:B---3--:R-:W-:Y:S01]  /*42b0*/  @!P4 IMAD R11, R82, R88, R13 ;  /* 0x00000058520bc224 */ /* 0x008fe200078e020d */
[----:B------:R-:W-:Y:S04]  /*42c0*/  BSSY B1, `(.L_x_152) ;  /* 0x0000006000017945 */ /* 0x000fe80003800000 */
[----:B------:R3:W-:Y:S01]  /*42d0*/  @!P4 STG.E.U8 desc[UR36][R6.64+0x70], R11 ;  /* 0x0000700b0600c986 */ /* 0x0007e2000c101124 */
[----:B------:R-:W-:Y:S05]  /*42e0*/  @P3 BRA `(.L_x_153) ;  /* 0x00000000000c3947 */ /* 0x000fea0003800000 */
[----:B------:R-:W5:Y:S02]  /*42f0*/  LDG.E.U8 R98, desc[UR36][R8.64+0x71] ;  /* 0x0000712408627981 */ /* 0x000f64000c1e1100 */
[----:B-----5:R-:W-:-:S05]  /*4300*/  PRMT R10, R98, 0x8880, RZ ;  /* 0x00008880620a7816 */ /* 0x020fca00000000ff */
[----:B------:R-:W-:-:S07]  /*4310*/  IMAD R13, R10, R89, RZ ;  /* 0x000000590a0d7224 */ /* 0x000fce00078e02ff */
.L_x_153:
[----:B------:R-:W-:Y:S05]  /*4320*/  BSYNC B1 ;  /* 0x0000000000017941 */ /* 0x000fea0003800000 */
.L_x_152:
[----:B------:R-:W-:Y:S01]  /*4330*/  @!P3 IMAD R83, R83, R88, R13 ;  /* 0x000000585353b224 */ /* 0x000fe200078e020d */
[----:B------:R-:W-:Y:S04]  /*4340*/  BSSY B1, `(.L_x_154) ;  /* 0x0000006000017945 */ /* 0x000fe80003800000 */
[----:B------:R0:W-:Y:S01]  /*4350*/  @!P3 STG.E.U8 desc[UR36][R6.64+0x71], R83 ;  /* 0x000071530600b986 */ /* 0x0001e2000c101124 */
[----:B------:R-:W-:Y:S05]  /*4360*/  @P2 BRA `(.L_x_155) ;  /* 0x00000000000c2947 */ /* 0x000fea0003800000 */
[----:B------:R-:W5:Y:S02]  /*4370*/  LDG.E.U8 R98, desc[UR36][R2.64+0x78] ;  /* 0x0000782402627981 */ /* 0x000f64000c1e1100 */
[----:B-----5:R-:W-:-:S05]  /*4380*/  PRMT R10, R98, 0x8880, RZ ;  /* 0x00008880620a7816 */ /* 0x020fca00000000ff */
[----:B------:R-:W-:-:S07]  /*4390*/  IMAD R13, R10, R89, RZ ;  /* 0x000000590a0d7224 */ /* 0x000fce00078e02ff */
.L_x_155:
[----:B------:R-:W-:Y:S05]  /*43a0*/  BSYNC B1 ;  /* 0x0000000000017941 */ /* 0x000fea0003800000 */
.L_x_154:
[----:B---3--:R-:W-:Y:S01]  /*43b0*/  @!P2 IMAD R11, R84, R88, R13 ;  /* 0x00000058540ba224 */ /* 0x008fe200078e020d */
[----:B------:R-:W-:Y:S04]  /*43c0*/  BSSY B1, `(.L_x_156) ;  /* 0x0000006000017945 */ /* 0x000fe80003800000 */
[----:B------:R3:W-:Y:S01]  /*43d0*/  @!P2 STG.E.U8 desc[UR36][R4.64+0x78], R11 ;  /* 0x0000780b0400a986 */ /* 0x0007e2000c101124 */
[----:B------:R-:W-:Y:S05]  /*43e0*/  @P1 BRA `(.L_x_157) ;  /* 0x00000000000c1947 */ /* 0x000fea0003800000 */
[----:B------:R-:W5:Y:S02]  /*43f0*/  LDG.E.U8 R98, desc[UR36][R2.64+0x79] ;  /* 0x0000792402627981 */ /* 0x000f64000c1e1100 */
[----:B-----5:R-:W-:-:S05]  /*4400*/  PRMT R10, R98, 0x8880, RZ ;  /* 0x00008880620a7816 */ /* 0x020fca00000000ff */
[----:B------:R-:W-:-:S07]  /*4410*/  IMAD R13, R10, R89, RZ ;  /* 0x000000590a0d7224 */ /* 0x000fce00078e02ff */
.L_x_157:
[----:B------:R-:W-:Y:S05]  /*4420*/  BSYNC B1 ;  /* 0x0000000000017941 */ /* 0x000fea0003800000 */
.L_x_156:
[----:B------:R-:W-:Y:S01]  /*4430*/  @!P1 IMAD R85, R85, R88, R13 ;  /* 0x0000005855559224 */ /* 0x000fe200078e020d */
[----:B------:R-:W-:Y:S04]  /*4440*/  BSSY B1, `(.L_x_158) ;  /* 0x0000006000017945 */ /* 0x000fe80003800000 */
[----:B------:R0:W-:Y:S01]  /*4450*/  @!P1 STG.E.U8 desc[UR36][R4.64+0x79], R85 ;  /* 0x0000795504009986 */ /* 0x0001e2000c101124 */
[----:B------:R-:W-:Y:S05]  /*4460*/  @P5 BRA `(.L_x_159) ;  /* 0x00000000000c5947 */ /* 0x000fea0003800000 */
[----:B------:R-:W0:Y:S02]  /*4470*/  LDG.E.U8 R98, desc[UR36][R8.64+0x78] ;  /* 0x0000782408627981 */ /* 0x000e24000c1e1100 */
[----:B0-----:R-:W-:-:S05]  /*4480*/  PRMT R2, R98, 0x8880, RZ ;  /* 0x0000888062027816 */ /* 0x001fca00000000ff */
[----:B------:R-:W-:-:S07]  /*4490*/  IMAD R13, R2, R89, RZ ;  /* 0x00000059020d7224 */ /* 0x000fce00078e02ff */
.L_x_159:
[----:B------:R-:W-:Y:S05]  /*44a0*/  BSYNC B1 ;  /* 0x0000000000017941 */ /* 0x000fea0003800000 */
.L_x_158:
[----:B0-----:R-:W-:Y:S01]  /*44b0*/  @!P5 IMAD R3, R86, R88, R13 ;  /* 0x000000585603d224 */ /* 0x001fe200078e020d */
[----:B------:R-:W-:Y:S01]  /*44c0*/  ISETP.LT.OR P0, PT, R0, 0x7a, !P0 ;  /* 0x0000007a0000780c */ /* 0x000fe20004701670 */
[----:B------:R-:W-:Y:S03]  /*44d0*/  BSSY B1, `(.L_x_160) ;  /* 0x0000006000017945 */ /* 0x000fe60003800000 */
[----:B------:R0:W-:Y:S09]  /*44e0*/  @!P5 STG.E.U8 desc[UR36][R6.64+0x78], R3 ;  /* 0x000078030600d986 */ /* 0x0001f2000c101124 */
[----:B------:R-:W-:Y:S05]  /*44f0*/  @P0 BRA `(.L_x_161) ;  /* 0x00000000000c0947 */ /* 0x000fea0003800000 */
[----:B------:R-:W5:Y:S02]  /*4500*/  LDG.E.U8 R98, desc[UR36][R8.64+0x79] ;  /* 0x0000792408627981 */ /* 0x000f64000c1e1100 */
[----:B-----5:R-:W-:-:S05]  /*4510*/  PRMT R0, R98, 0x8880, RZ ;  /* 0x0000888062007816 */ /* 0x020fca00000000ff */
[----:B------:R-:W-:-:S07]  /*4520*/  IMAD R13, R0, R89, RZ ;  /* 0x00000059000d7224 */ /* 0x000fce00078e02ff */
.L_x_161:
[----:B------:R-:W-:Y:S05]  /*4530*/  BSYNC B1 ;  /* 0x0000000000017941 */ /* 0x000fea0003800000 */
.L_x_160:
[----:B------:R-:W-:Y:S01]  /*4540*/  IMAD R13, R87, R88, R13 ;  /* 0x00000058570d7224 */ /* 0x000fe200078e020d */
[----:B------:R-:W-:Y:S06]  /*4550*/  @P0 BRA `(.L_x_162) ;  /* 0x0000000c00100947 */ /* 0x000fec0003800000 */
[----:B------:R0:W-:Y:S01]  /*4560*/  STG.E.U8 desc[UR36][R6.64+0x79], R13 ;  /* 0x0000790d06007986 */ /* 0x0001e2000c101124 */
[----:B------:R-:W-:Y:S05]  /*4570*/  BRA `(.L_x_162) ;  /* 0x0000000c00087947 */ /* 0x000fea0003800000 */
.L_x_33:
[C---:B------:R-:W-:Y:S02]  /*4580*/  ISETP.GE.AND P1, PT, R102.reuse, 0x1, PT ;  /* 0x000000016600780c */ /* 0x040fe40003f26270 */
[----:B------:R-:W-:Y:S02]  /*4590*/  ISETP.GE.AND P0, PT, R102, 0x9, PT ;  /* 0x000000096600780c */ /* 0x000fe40003f06270 */
[C---:B------:R-:W-:Y:S02]  /*45a0*/  ISETP.LT.OR P4, PT, R0.reuse, 0x1, !P1 ;  /* 0x000000010000780c */ /* 0x040fe40004f81670 */
[C---:B------:R-:W-:Y:S02]  /*45b0*/  ISETP.LT.OR P3, PT, R0.reuse, 0x2, !P1 ;  /* 0x000000020000780c */ /* 0x040fe40004f61670 */
[C---:B------:R-:W-:Y:S02]  /*45c0*/  ISETP.LT.OR P2, PT, R0.reuse, 0x1, !P0 ;  /* 0x000000010000780c */ /* 0x040fe40004741670 */
[----:B------:R-:W-:-:S07]  /*45d0*/  ISETP.LT.OR P5, PT, R0, 0x2, !P0 ;  /* 0x000000020000780c */ /* 0x000fce00047a1670 */
[-C--:B------:R-:W-:Y:S02]  /*45e0*/  @!P4 IMAD R3, R24, R88.reuse, RZ ;  /* 0x000000581803c224 */ /* 0x080fe400078e02ff */
[-C--:B------:R-:W-:Y:S02]  /*45f0*/  @!P3 IMAD R25, R25, R88.reuse, RZ ;  /* 0x000000581919b224 */ /* 0x080fe400078e02ff */
[-C--:B------:R-:W-:Y:S01]  /*4600*/  @!P2 IMAD R9, R26, R88.reuse, RZ ;  /* 0x000000581a09a224 */ /* 0x080fe200078e02ff */
[----:B------:R0:W-:Y:S01]  /*4610*/  @!P4 STG.E.U8 desc[UR36][R4.64], R3 ;  /* 0x000000030400c986 */ /* 0x0001e2000c101124 */
[C---:B------:R-:W-:Y:S01]  /*4620*/  ISETP.LT.OR P4, PT, R0.reuse, 0x9, !P1 ;  /* 0x000000090000780c */ /* 0x040fe20004f81670 */
[----:B------:R-:W-:Y:S02]  /*4630*/  @!P5 IMAD R27, R27, R88, RZ ;  /* 0x000000581b1bd224 */ /* 0x000fe400078e02ff */
[----:B------:R-:W-:Y:S01]  /*4640*/  @!P3 STG.E.U8 desc[UR36][R4.64+0x1], R25 ;  /* 0x000001190400b986 */ /* 0x000fe2000c101124 */
[----:B------:R-:W-:-:S03]  /*4650*/  ISETP.LT.OR P3, PT, R0, 0xa, !P1 ;  /* 0x0000000a0000780c */ /* 0x000fc60004f61670 */
[----:B------:R1:W-:Y:S01]  /*4660*/  @!P2 STG.E.U8 desc[UR36][R6.64], R9 ;  /* 0x000000090600a986 */ /* 0x0003e2000c101124 */
[----:B------:R-:W-:-:S03]  /*4670*/  ISETP.LT.OR P2, PT, R0, 0x9, !P0 ;  /* 0x000000090000780c */ /* 0x000fc60004741670 */
[----:B------:R-:W-:Y:S01]  /*4680*/  @!P5 STG.E.U8 desc[UR36][R6.64+0x1], R27 ;  /* 0x0000011b0600d986 */ /* 0x000fe2000c101124 */
[----:B------:R-:W-:Y:S01]  /*4690*/  ISETP.LT.OR P5, PT, R0, 0xa, !P0 ;  /* 0x0000000a0000780c */ /* 0x000fe200047a1670 */
[----:B------:R-:W-:-:S04]  /*46a0*/  @!P4 IMAD R11, R28, R88, RZ ;  /* 0x000000581c0bc224 */ /* 0x000fc800078e02ff */
[-C--:B------:R-:W-:Y:S01]  /*46b0*/  @!P3 IMAD R29, R29, R88.reuse, RZ ;  /* 0x000000581d1db224 */ /* 0x080fe200078e02ff */
[----:B------:R-:W-:Y:S01]  /*46c0*/  @!P4 STG.E.U8 desc[UR36][R4.64+0x8], R11 ;  /* 0x0000080b0400c986 */ /* 0x000fe2000c101124 */
[----:B------:R-:W-:Y:S02]  /*46d0*/  ISETP.LT.OR P4, PT, R0, 0x11, !P1 ;  /* 0x000000110000780c */ /* 0x000fe40004f81670 */
[-C--:B0-----:R-:W-:Y:S01]  /*46e0*/  @!P2 IMAD R3, R30, R88.reuse, RZ ;  /* 0x000000581e03a224 */ /* 0x081fe200078e02ff */
[----:B------:R-:W-:Y:S01]  /*46f0*/  @!P3 STG.E.U8 desc[UR36][R4.64+0x9], R29 ;  /* 0x0000091d0400b986 */ /* 0x000fe2000c101124 */
[C---:B------:R-:W-:Y:S02]  /*4700*/  ISETP.LT.OR P3, PT, R0.reuse, 0x12, !P1 ;  /* 0x000000120000780c */ /* 0x040fe40004f61670 */
[----:B------:R-:W-:Y:S01]  /*4710*/  @!P5 IMAD R31, R31, R88, RZ ;  /* 0x000000581f1fd224 */ /* 0x000fe200078e02ff */
[----:B------:R0:W-:Y:S01]  /*4720*/  @!P2 STG.E.U8 desc[UR36][R6.64+0x8], R3 ;  /* 0x000008030600a986 */ /* 0x0001e2000c101124 */
[----:B------:R-:W-:-:S03]  /*4730*/  ISETP.LT.OR P2, PT, R0, 0x11, !P0 ;  /* 0x000000110000780c */ /* 0x000fc60004741670 */
[----:B------:R-:W-:Y:S01]  /*4740*/  @!P5 STG.E.U8 desc[UR36][R6.64+0x9], R31 ;  /* 0x0000091f0600d986 */ /* 0x000fe2000c101124 */
[----:B------:R-:W-:Y:S01]  /*4750*/  ISETP.LT.OR P5, PT, R0, 0x12, !P0 ;  /* 0x000000120000780c */ /* 0x000fe200047a1670 */
[----:B-1----:R-:W-:-:S04]  /*4760*/  @!P4 IMAD R9, R32, R88, RZ ;  /* 0x000000582009c224 */ /* 0x002fc800078e02ff */
        /* <DEDUP_REMOVED lines=109> */
[----:B------:R1:W-:Y:S01]  /*4e40*/  @!P4 STG.E.U8 desc[UR36][R4.64+0x58], R11 ;  /* 0x0000580b0400c986 */ /* 0x0003e2000c101124 */
        /* <DEDUP_REMOVED lines=13> */
[-C--:B-1----:R-:W-:Y:S01]  /*4f20*/  @!P2 IMAD R11, R74, R88.reuse, RZ ;  /* 0x000000584a0ba224 */ /* 0x082fe200078e02ff */
[----:B------:R-:W-:Y:S01]  /*4f30*/  @!P3 STG.E.U8 desc[UR36][R4.64+0x61], R73 ;  /* 0x000061490400b986 */ /* 0x000fe2000c101124 */
[C---:B------:R-:W-:Y:S02]  /*4f40*/  ISETP.LT.OR P3, PT, R0.reuse, 0x6a, !P1 ;  /* 0x0000006a0000780c */ /* 0x040fe40004f61670 */
[----:B------:R-:W-:Y:S01]  /*4f50*/  @!P5 IMAD R75, R75, R88, RZ ;  /* 0x000000584b4bd224 */ /* 0x000fe200078e02ff */
[----:B------:R1:W-:Y:S01]  /*4f60*/  @!P2 STG.E.U8 desc[UR36][R6.64+0x60], R11 ;  /* 0x0000600b0600a986 */ /* 0x0003e2000c101124 */
[----:B------:R-:W-:-:S03]  /*4f70*/  ISETP.LT.OR P2, PT, R0, 0x69, !P0 ;  /* 0x000000690000780c */ /* 0x000fc60004741670 */
[----:B------:R-:W-:Y:S01]  /*4f80*/  @!P5 STG.E.U8 desc[UR36][R6.64+0x61], R75 ;  /* 0x0000614b0600d986 */ /* 0x000fe2000c101124 */
[----:B------:R-:W-:Y:S01]  /*4f90*/  ISETP.LT.OR P5, PT, R0, 0x6a, !P0 ;  /* 0x0000006a0000780c */ /* 0x000fe200047a1670 */
[----:B0-----:R-:W-:-:S04]  /*4fa0*/  @!P4 IMAD R3, R76, R88, RZ ;  /* 0x000000584c03c224 */ /* 0x001fc800078e02ff */
[-C--:B------:R-:W-:Y:S01]  /*4fb0*/  @!P3 IMAD R77, R77, R88.reuse, RZ ;  /* 0x000000584d4db224 */ /* 0x080fe200078e02ff */
[----:B------:R0:W-:Y:S01]  /*4fc0*/  @!P4 STG.E.U8 desc[UR36][R4.64+0x68], R3 ;  /* 0x000068030400c986 */ /* 0x0001e2000c101124 */
[----:B------:R-:W-:Y:S02]  /*4fd0*/  ISETP.LT.OR P4, PT, R0, 0x72, !P1 ;  /* 0x000000720000780c */ /* 0x000fe40004f81670 */
[-C--:B--2---:R-:W-:Y:S01]  /*4fe0*/  @!P2 IMAD R9, R78, R88.reuse, RZ ;  /* 0x000000584e09a224 */ /* 0x084fe200078e02ff */
[----:B------:R-:W-:Y:S01]  /*4ff0*/  @!P3 STG.E.U8 desc[UR36][R4.64+0x69], R77 ;  /* 0x0000694d0400b986 */ /* 0x000fe2000c101124 */
[C---:B------:R-:W-:Y:S02]  /*5000*/  ISETP.LT.OR P3, PT, R0.reuse, 0x71, !P1 ;  /* 0x000000710000780c */ /* 0x040fe40004f61670 */
[----:B------:R-:W-:Y:S01]  /*5010*/  @!P5 IMAD R79, R79, R88, RZ ;  /* 0x000000584f4fd224 */ /* 0x000fe200078e02ff */
[----:B------:R-:W-:Y:S01]  /*5020*/  @!P2 STG.E.U8 desc[UR36][R6.64+0x68], R9 ;  /* 0x000068090600a986 */ /* 0x000fe2000c101124 */
[----:B------:R-:W-:-:S03]  /*5030*/  ISETP.LT.OR P2, PT, R0, 0x71, !P0 ;  /* 0x000000710000780c */ /* 0x000fc60004741670 */
[----:B------:R-:W-:Y:S01]  /*5040*/  @!P5 STG.E.U8 desc[UR36][R6.64+0x69], R79 ;  /* 0x0000694f0600d986 */ /* 0x000fe2000c101124 */
[----:B------:R-:W-:Y:S01]  /*5050*/  ISETP.LT.OR P5, PT, R0, 0x79, !P0 ;  /* 0x000000790000780c */ /* 0x000fe200047a1670 */
[----:B------:R-:W-:-:S04]  /*5060*/  @!P4 IMAD R81, R81, R88, RZ ;  /* 0x000000585151c224 */ /* 0x000fc800078e02ff */
[-C--:B-1----:R-:W-:Y:S01]  /*5070*/  @!P3 IMAD R11, R80, R88.reuse, RZ ;  /* 0x00000058500bb224 */ /* 0x082fe200078e02ff */
[----:B------:R-:W-:Y:S01]  /*5080*/  @!P4 STG.E.U8 desc[UR36][R4.64+0x71], R81 ;  /* 0x000071510400c986 */ /* 0x000fe2000c101124 */
[C---:B------:R-:W-:Y:S02]  /*5090*/  ISETP.LT.OR P4, PT, R0.reuse, 0x72, !P0 ;  /* 0x000000720000780c */ /* 0x040fe40004781670 */
[C---:B------:R-:W-:Y:S01]  /*50a0*/  ISETP.LT.OR P0, PT, R0.reuse, 0x7a, !P0 ;  /* 0x0000007a0000780c */ /* 0x040fe20004701670 */
[----:B------:R1:W-:Y:S01]  /*50b0*/  @!P3 STG.E.U8 desc[UR36][R4.64+0x70], R11 ;  /* 0x0000700b0400b986 */ /* 0x0003e2000c101124 */
[----:B------:R-:W-:Y:S01]  /*50c0*/  ISETP.LT.OR P3, PT, R0, 0x79, !P1 ;  /* 0x000000790000780c */ /* 0x000fe20004f61670 */
[----:B0-----:R-:W-:Y:S01]  /*50d0*/  @!P2 IMAD R3, R82, R88, RZ ;  /* 0x000000585203a224 */ /* 0x001fe200078e02ff */
[----:B------:R-:W-:-:S04]  /*50e0*/  ISETP.LT.OR P1, PT, R0, 0x7a, !P1 ;  /* 0x0000007a0000780c */ /* 0x000fc80004f21670 */
[----:B------:R0:W-:Y:S03]  /*50f0*/  @!P2 STG.E.U8 desc[UR36][R6.64+0x70], R3 ;  /* 0x000070030600a986 */ /* 0x0001e6000c101124 */
[-C--:B------:R-:W-:Y:S02]  /*5100*/  @!P4 IMAD R83, R83, R88.reuse, RZ ;  /* 0x000000585353c224 */ /* 0x080fe400078e02ff */
[-C--:B-1----:R-:W-:Y:S02]  /*5110*/  @!P5 IMAD R11, R86, R88.reuse, RZ ;  /* 0x00000058560bd224 */ /* 0x082fe400078e02ff */
[-C--:B------:R-:W-:Y:S01]  /*5120*/  @!P3 IMAD R9, R84, R88.reuse, RZ ;  /* 0x000000585409b224 */ /* 0x080fe200078e02ff */
[----:B------:R0:W-:Y:S01]  /*5130*/  @!P4 STG.E.U8 desc[UR36][R6.64+0x71], R83 ;  /* 0x000071530600c986 */ /* 0x0001e2000c101124 */
[-C--:B------:R-:W-:Y:S02]  /*5140*/  @!P1 IMAD R85, R85, R88.reuse, RZ ;  /* 0x0000005855559224 */ /* 0x080fe400078e02ff */
[----:B------:R-:W-:Y:S01]  /*5150*/  @!P0 IMAD R87, R87, R88, RZ ;  /* 0x0000005857578224 */ /* 0x000fe200078e02ff */
[----:B------:R0:W-:Y:S04]  /*5160*/  @!P3 STG.E.U8 desc[UR36][R4.64+0x78], R9 ;  /* 0x000078090400b986 */ /* 0x0001e8000c101124 */
[----:B------:R0:W-:Y:S04]  /*5170*/  @!P1 STG.E.U8 desc[UR36][R4.64+0x79], R85 ;  /* 0x0000795504009986 */ /* 0x0001e8000c101124 */
[----:B------:R0:W-:Y:S04]  /*5180*/  @!P5 STG.E.U8 desc[UR36][R6.64+0x78], R11 ;  /* 0x0000780b0600d986 */ /* 0x0001e8000c101124 */
[----:B------:R0:W-:Y:S02]  /*5190*/  @!P0 STG.E.U8 desc[UR36][R6.64+0x79], R87 ;  /* 0x0000795706008986 */ /* 0x0001e4000c101124 */
.L_x_162:
[----:B------:R-:W-:Y:S05]  /*51a0*/  BSYNC B0 ;  /* 0x0000000000007941 */ /* 0x000fea0003800000 */
.L_x_32:
[----:B0-----:R-:W2:Y:S01]  /*51b0*/  LDL.64 R2, [R1] ;  /* 0x0000000001027983 */ /* 0x001ea20000100a00 */
[----:B------:R-:W-:Y:S01]  /*51c0*/  ULDC.64 UR4, c[0x0][0x650] ;  /* 0x0001940000047ab9 */ /* 0x000fe20000000a00 */
[----:B------:R0:W-:Y:S01]  /*51d0*/  SYNCS.ARRIVE.TRANS64.A1T0 RZ, [R96+UR47], RZ ;  /* 0x000000ff60ff79a7 */ /* 0x0001e2000810002f */
[----:B------:R-:W-:Y:S01]  /*51e0*/  PRMT R0, RZ, 0x7610, R0 ;  /* 0x00007610ff007816 */ /* 0x000fe20000000000 */
[----:B------:R-:W-:Y:S02]  /*51f0*/  IMAD.MOV.U32 R19, RZ, RZ, -0x1 ;  /* 0xffffffffff137424 */ /* 0x000fe400078e00ff */
[----:B------:R-:W-:Y:S01]  /*5200*/  IMAD.MOV.U32 R22, RZ, RZ, -0x1 ;  /* 0xffffffffff167424 */ /* 0x000fe200078e00ff */
[----:B--2---:R-:W-:-:S04]  /*5210*/  LEA R18, P0, R2, R18, 0x1 ;  /* 0x0000001202127211 */ /* 0x004fc800078008ff */
[----:B------:R-:W-:Y:S01]  /*5220*/  LEA.HI.X R17, R2, R17, R23, 0x1, P0 ;  /* 0x0000001102117211 */ /* 0x000fe200000f0c17 */
[----:B------:R-:W-:Y:S01]  /*5230*/  IMAD.MOV.U32 R2, RZ, RZ, -0x1 ;  /* 0xffffffffff027424 */ /* 0x000fe200078e00ff */
[----:B------:R-:W-:-:S04]  /*5240*/  ISETP.GE.U32.AND P0, PT, R18, UR4, PT ;  /* 0x0000000412007c0c */ /* 0x000fc8000bf06070 */
[----:B------:R-:W-:-:S13]  /*5250*/  ISETP.GE.U32.AND.EX P0, PT, R17, UR5, PT, P0 ;  /* 0x0000000511007c0c */ /* 0x000fda000bf06100 */
[----:B0-----:R-:W-:Y:S05]  /*5260*/  @P0 BRA `(.L_x_163) ;  /* 0x0000000400700947 */ /* 0x001fea0003800000 */
[----:B------:R-:W0:Y:S01]  /*5270*/  S2R R10, SR_CTAID.X ;  /* 0x00000000000a7919 */ /* 0x000e220000002500 */
[----:B------:R-:W2:Y:S01]  /*5280*/  LDC.64 R8, c[0x0][0x628] ;  /* 0x00018a00ff087b82 */ /* 0x000ea20000000a00 */
[----:B------:R-:W-:Y:S01]  /*5290*/  ULDC UR4, c[0x0][0x150] ;  /* 0x0000540000047ab9 */ /* 0x000fe20000000800 */
[----:B----4-:R-:W-:Y:S01]  /*52a0*/  IMAD.MOV.U32 R6, RZ, RZ, R18 ;  /* 0x000000ffff067224 */ /* 0x010fe200078e0012 */
[----:B------:R-:W4:Y:S01]  /*52b0*/  S2R R20, SR_CTAID.Y ;  /* 0x0000000000147919 */ /* 0x000f220000002600 */
[----:B------:R-:W-:-:S04]  /*52c0*/  IMAD.MOV.U32 R7, RZ, RZ, R17 ;  /* 0x000000ffff077224 */ /* 0x000fc800078e0011 */
[----:B-1----:R-:W1:Y:S08]  /*52d0*/  LDC R15, c[0x0][0x144] ;  /* 0x00005100ff0f7b82 */ /* 0x002e700000000800 */
[----:B------:R-:W1:Y:S08]  /*52e0*/  LDC R0, c[0x0][0x630] ;  /* 0x00018c00ff007b82 */ /* 0x000e700000000800 */
[----:B------:R-:W1:Y:S01]  /*52f0*/  LDC.64 R12, c[0x0][0x620] ;  /* 0x00018800ff0c7b82 */ /* 0x000e620000000a00 */
[----:B--2---:R-:W-:-:S04]  /*5300*/  ISETP.NE.U32.AND P0, PT, R8, RZ, PT ;  /* 0x000000ff0800720c */ /* 0x004fc80003f05070 */
[----:B------:R-:W-:Y:S02]  /*5310*/  ISETP.NE.AND.EX P0, PT, R9, RZ, PT, P0 ;  /* 0x000000ff0900720c */ /* 0x000fe40003f05300 */
[----:B0-----:R-:W-:-:S05]  /*5320*/  I2FP.F32.U32 R2, R10 ;  /* 0x0000000a00027245 */ /* 0x001fca0000201000 */
[----:B------:R-:W-:-:S04]  /*5330*/  FMUL R2, R2, UR4 ;  /* 0x0000000402027c20 */ /* 0x000fc80008400000 */
[----:B------:R0:W2:Y:S02]  /*5340*/  F2I.U32.TRUNC.NTZ R14, R2 ;  /* 0x00000002000e7305 */ /* 0x0000a4000020f000 */
[----:B----4-:R-:W-:Y:S05]  /*5350*/  @!P0 BRA `(.L_x_164) ;  /* 0x0000000000288947 */ /* 0x010fea0003800000 */
[----:B------:R-:W4:Y:S02]  /*5360*/  LDC R3, c[0x0][0x634] ;  /* 0x00018d00ff037b82 */ /* 0x000f240000000800 */
[----:B----4-:R-:W-:-:S05]  /*5370*/  IADD3 R7, P0, R18, R3, RZ ;  /* 0x0000000312077210 */ /* 0x010fca0007f1e0ff */
[----:B---3--:R-:W-:-:S04]  /*5380*/  IMAD.X R11, RZ, RZ, R17, P0 ;  /* 0x000000ffff0b7224 */ /* 0x008fc800000e0611 */
[----:B0-----:R-:W-:-:S04]  /*5390*/  IMAD.WIDE.U32 R2, R11, R8, RZ ;  /* 0x000000080b027225 */ /* 0x001fc800078e00ff */
[----:B------:R-:W-:-:S04]  /*53a0*/  IMAD.WIDE.U32 R4, P0, R7, R9, R2 ;  /* 0x0000000907047225 */ /* 0x000fc80007800002 */
[----:B------:R-:W-:-:S04]  /*53b0*/  IMAD.WIDE.U32 R2, R7, R8, RZ ;  /* 0x0000000807027225 */ /* 0x000fc800078e00ff */
[----:B------:R-:W-:Y:S01]  /*53c0*/  IMAD.X R7, RZ, RZ, RZ, P0 ;  /* 0x000000ffff077224 */ /* 0x000fe200000e06ff */
[----:B------:R-:W-:Y:S01]  /*53d0*/  IADD3 RZ, P0, R3, R4, RZ ;  /* 0x0000000403ff7210 */ /* 0x000fe20007f1e0ff */
[----:B------:R-:W-:-:S04]  /*53e0*/  IMAD.MOV.U32 R6, RZ, RZ, R5 ;  /* 0x000000ffff067224 */ /* 0x000fc800078e0005 */
[----:B------:R-:W-:-:S08]  /*53f0*/  IMAD.WIDE.U32.X R6, R11, R9, R6, P0 ;  /* 0x000000090b067225 */ /* 0x000fd000000e0406 */
.L_x_164:
[----:B------:R-:W4:Y:S01]  /*5400*/  LDC.64 R26, c[0x0][0x640] ;  /* 0x00019000ff1a7b82 */ /* 0x000f220000000a00 */
[-C--:B-1-3--:R-:W-:Y:S01]  /*5410*/  SHF.R.U64 R11, R6, R0.reuse, R7 ;  /* 0x00000000060b7219 */ /* 0x08afe20000001207 */
[----:B------:R-:W-:Y:S01]  /*5420*/  IMAD.MOV.U32 R19, RZ, RZ, R17 ;  /* 0x000000ffff137224 */ /* 0x000fe200078e0011 */
[----:B------:R-:W-:Y:S01]  /*5430*/  SHF.R.U32.HI R0, RZ, R0, R7 ;  /* 0x00000000ff007219 */ /* 0x000fe20000011607 */
[----:B--2---:R-:W-:Y:S01]  /*5440*/  IMAD.MOV R14, RZ, RZ, -R14 ;  /* 0x000000ffff0e7224 */ /* 0x004fe200078e0a0e */
[----:B------:R-:W-:Y:S01]  /*5450*/  IADD3 R5, P0, RZ, -R11, RZ ;  /* 0x8000000bff057210 */ /* 0x000fe20007f1e0ff */
[----:B------:R-:W-:Y:S01]  /*5460*/  ULDC UR4, c[0x0][0x154] ;  /* 0x0000550000047ab9 */ /* 0x000fe20000000800 */
[----:B------:R-:W-:Y:S01]  /*5470*/  IMAD.MOV.U32 R7, RZ, RZ, 0x1 ;  /* 0x00000001ff077424 */ /* 0x000fe200078e00ff */
[----:B------:R-:W1:Y:S01]  /*5480*/  LDC R4, c[0x0][0x618] ;  /* 0x00018600ff047b82 */ /* 0x000e620000000800 */
[----:B------:R-:W-:Y:S02]  /*5490*/  IMAD R22, R15, R14, R10 ;  /* 0x0000000e0f167224 */ /* 0x000fe400078e020a */
[----:B------:R-:W-:-:S04]  /*54a0*/  IMAD.X R3, RZ, RZ, ~R0, P0 ;  /* 0x000000ffff037224 */ /* 0x000fc800000e0e00 */
[-C--:B------:R-:W-:Y:S01]  /*54b0*/  IMAD R0, R3, R12.reuse, RZ ;  /* 0x0000000c03007224 */ /* 0x080fe200078e02ff */
[----:B------:R-:W2:Y:S01]  /*54c0*/  LDC R6, c[0x0][0x608] ;  /* 0x00018200ff067b82 */ /* 0x000ea20000000800 */
[----:B0-----:R-:W-:-:S04]  /*54d0*/  IMAD.WIDE.U32 R2, R5, R12, R18 ;  /* 0x0000000c05027225 */ /* 0x001fc800078e0012 */
[----:B------:R-:W-:Y:S01]  /*54e0*/  IMAD R5, R5, R13, R0 ;  /* 0x0000000d05057224 */ /* 0x000fe200078e0200 */
[----:B------:R-:W-:Y:S02]  /*54f0*/  I2FP.F32.U32 R0, R20 ;  /* 0x0000001400007245 */ /* 0x000fe40000201000 */
[----:B------:R-:W0:Y:S01]  /*5500*/  LDC R24, c[0x0][0x658] ;  /* 0x00019600ff187b82 */ /* 0x000e220000000800 */
[----:B------:R-:W-:Y:S01]  /*5510*/  IMAD.IADD R3, R3, 0x1, R5 ;  /* 0x0000000103037824 */ /* 0x000fe200078e0205 */
[----:B----4-:R-:W-:Y:S01]  /*5520*/  ISETP.NE.U32.AND P0, PT, R26, RZ, PT ;  /* 0x000000ff1a00720c */ /* 0x010fe20003f05070 */
[----:B------:R-:W-:Y:S01]  /*5530*/  FMUL R0, R0, UR4 ;  /* 0x0000000400007c20 */ /* 0x000fe20008400000 */
[----:B------:R-:W-:Y:S02]  /*5540*/  IMAD.MOV.U32 R5, RZ, RZ, -0x1 ;  /* 0xffffffffff057424 */ /* 0x000fe400078e00ff */
[----:B------:R-:W-:Y:S01]  /*5550*/  ISETP.NE.AND.EX P0, PT, R27, RZ, PT, P0 ;  /* 0x000000ff1b00720c */ /* 0x000fe20003f05300 */
[----:B------:R3:W4:Y:S01]  /*5560*/  F2I.U32.TRUNC.NTZ R12, R0 ;  /* 0x00000000000c7305 */ /* 0x000722000020f000 */
[----:B------:R-:W3:Y:S01]  /*5570*/  LDC R15, c[0x0][0x148] ;  /* 0x00005200ff0f7b82 */ /* 0x000ee20000000800 */
[----:B-1----:R-:W-:-:S02]  /*5580*/  SHF.R.U64 R10, R2, R4, R3 ;  /* 0x00000004020a7219 */ /* 0x002fc40000001203 */
[----:B------:R-:W-:-:S05]  /*5590*/  SHF.R.U32.HI R3, RZ, R4, R3 ;  /* 0x00000004ff037219 */ /* 0x000fca0000011603 */
[----:B------:R-:W1:Y:S01]  /*55a0*/  LDC R14, c[0x0][0x600] ;  /* 0x00018000ff0e7b82 */ /* 0x000e620000000800 */
[-CC-:B--2---:R-:W-:Y:S02]  /*55b0*/  SHF.R.U64 R8, R10, R6.reuse, R3.reuse ;  /* 0x000000060a087219 */ /* 0x184fe40000001203 */
[----:B------:R-:W-:-:S05]  /*55c0*/  SHF.R.U32.HI R3, RZ, R6, R3 ;  /* 0x00000006ff037219 */ /* 0x000fca0000011603 */
[----:B------:R-:W2:Y:S01]  /*55d0*/  LDC R21, c[0x0][0x648] ;  /* 0x00019200ff157b82 */ /* 0x000ea20000000800 */
[-CC-:B0-----:R-:W-:Y:S02]  /*55e0*/  SHF.R.U64 R13, R8, R24.reuse, R3.reuse ;  /* 0x00000018080d7219 */ /* 0x181fe40000001203 */
[-C--:B------:R-:W-:Y:S02]  /*55f0*/  SHF.L.U32 R5, R5, R24.reuse, RZ ;  /* 0x0000001805057219 */ /* 0x080fe400000006ff */
[-C--:B------:R-:W-:Y:S01]  /*5600*/  SHF.R.U32.HI R3, RZ, R24.reuse, R3 ;  /* 0x00000018ff037219 */ /* 0x080fe20000011603 */
[----:B------:R-:W-:Y:S01]  /*5610*/  IMAD.MOV.U32 R2, RZ, RZ, R13 ;  /* 0x000000ffff027224 */ /* 0x000fe200078e000d */
[----:B------:R-:W-:Y:S01]  /*5620*/  SHF.L.U32 R24, R7, R24, RZ ;  /* 0x0000001807187219 */ /* 0x000fe200000006ff */
[----:B------:R-:W0:Y:S01]  /*5630*/  LDC R25, c[0x0][0x638] ;  /* 0x00018e00ff197b82 */ /* 0x000e220000000800 */
[----:B------:R-:W-:-:S07]  /*5640*/  LOP3.LUT R19, RZ, R5, RZ, 0x33, !PT ;  /* 0x00000005ff137212 */ /* 0x000fce00078e33ff */
[----:B------:R-:W0:Y:S01]  /*5650*/  LDC R28, c[0x0][0x610] ;  /* 0x00018400ff1c7b82 */ /* 0x000e220000000800 */
[----:B----4-:R-:W-:Y:S05]  /*5660*/  @!P0 BRA `(.L_x_165) ;  /* 0x0000000000288947 */ /* 0x010fea0003800000 */
[----:B---3--:R-:W3:Y:S02]  /*5670*/  LDC R0, c[0x0][0x64c] ;  /* 0x00019300ff007b82 */ /* 0x008ee40000000800 */
[----:B---3--:R-:W-:-:S05]  /*5680*/  IADD3 R7, P0, R13, R0, RZ ;  /* 0x000000000d077210 */ /* 0x008fca0007f1e0ff */
        /* <DEDUP_REMOVED lines=8> */
.L_x_165:
[----:B------:R-:W4:Y:S01]  /*5710*/  LDC R4, c[0x0][0x65c] ;  /* 0x00019700ff047b82 */ /* 0x000f220000000800 */
[----:B--23--:R-:W-:Y:S01]  /*5720*/  SHF.R.U64 R0, R2, R21, R3 ;  /* 0x0000001502007219 */ /* 0x00cfe20000001203 */
[----:B-1----:R-:W-:Y:S01]  /*5730*/  VIADD R3, R14, 0xffffffff ;  /* 0xffffffff0e037836 */ /* 0x002fe20000000000 */
[----:B------:R-:W-:Y:S01]  /*5740*/  LOP3.LUT R19, R8, R19, RZ, 0xc0, !PT ;  /* 0x0000001308137212 */ /* 0x000fe200078ec0ff */
[----:B------:R-:W-:Y:S02]  /*5750*/  IMAD.MOV R12, RZ, RZ, -R12 ;  /* 0x000000ffff0c7224 */ /* 0x000fe400078e0a0c */
[----:B------:R-:W-:Y:S01]  /*5760*/  IMAD.MOV R2, RZ, RZ, -R0 ;  /* 0x000000ffff027224 */ /* 0x000fe200078e0a00 */
[----:B------:R-:W-:Y:S01]  /*5770*/  LOP3.LUT R3, R10, R3, RZ, 0xc0, !PT ;  /* 0x000000030a037212 */ /* 0x000fe200078ec0ff */
[----:B------:R-:W-:Y:S02]  /*5780*/  IMAD R19, R24, R0, R19 ;  /* 0x0000000018137224 */ /* 0x000fe400078e0213 */
[----:B0-----:R-:W-:-:S04]  /*5790*/  IMAD R0, R2, R25, R13 ;  /* 0x0000001902007224 */ /* 0x001fc800078e020d */
[----:B------:R-:W-:Y:S01]  /*57a0*/  IMAD R2, R0, R14, R3 ;  /* 0x0000000e00027224 */ /* 0x000fe200078e0203 */
[----:B----4-:R-:W-:Y:S01]  /*57b0*/  ISETP.NE.AND P0, PT, R4, 0x1, PT ;  /* 0x000000010400780c */ /* 0x010fe20003f05270 */
[----:B------:R-:W-:-:S05]  /*57c0*/  IMAD.MOV.U32 R4, RZ, RZ, 0x1 ;  /* 0x00000001ff047424 */ /* 0x000fca00078e00ff */
[----:B------:R-:W-:-:S07]  /*57d0*/  PRMT R0, R4, 0x7610, R0 ;  /* 0x0000761004007816 */ /* 0x000fce0000000000 */
[----:B------:R-:W-:-:S04]  /*57e0*/  @P0 IMAD R22, R15, R12, R20 ;  /* 0x0000000c0f160224 */ /* 0x000fc800078e0214 */
[----:B------:R-:W-:-:S05]  /*57f0*/  IMAD R19, R19, R28, R22 ;  /* 0x0000001c13137224 */ /* 0x000fca00078e0216 */
[----:B------:R-:W-:Y:S02]  /*5800*/  SEL R22, R2, R19, !P0 ;  /* 0x0000001302167207 */ /* 0x000fe40004000000 */
[----:B------:R-:W-:Y:S01]  /*5810*/  SEL R19, R19, R2, !P0 ;  /* 0x0000000213137207 */ /* 0x000fe20004000000 */
[----:B------:R-:W-:-:S07]  /*5820*/  IMAD.MOV.U32 R2, RZ, RZ, R11 ;  /* 0x000000ffff027224 */ /* 0x000fce00078e000b */
.L_x_163:
[----:B------:R-:W-:Y:S02]  /*5830*/  LOP3.LUT P0, RZ, R0, 0xff, RZ, 0xc0, !PT ;  /* 0x000000ff00ff7812 */ /* 0x000fe4000780c0ff */
[----:B------:R-:W-:-:S11]  /*5840*/  LOP3.LUT R99, R99, 0x1, RZ, 0x3c, !PT ;  /* 0x0000000163637812 */ /* 0x000fd600078e3cff */
[----:B------:R-:W-:Y:S05]  /*5850*/  @P0 BRA `(.L_x_166) ;  /* 0xffffffbc00300947 */ /* 0x000fea000383ffff */
[----:B------:R-:W-:Y:S05]  /*5860*/  EXIT ;  /* 0x000000000000794d */ /* 0x000fea0003800000 */
.L_x_13:
[----:B------:R-:W-:-:S08]  /*5870*/  ISETP.NE.AND P0, PT, R0, RZ, PT ;  /* 0x000000ff0000720c */ /* 0x000fd00003f05270 */
[----:B0-----:R-:W0:-:S00]  /*5880*/  USETMAXREG.DEALLOC.CTAPOOL 0x28 ;  /* 0x00000028000079c8 */ /* 0x001e0000080e0500 */
[----:B------:R-:W-:Y:S05]  /*5890*/  @P0 EXIT ;  /* 0x000000000000094d */ /* 0x000fea0003800000 */
[----:B0-----:R-:W-:Y:S01]  /*58a0*/  LOP3.LUT P0, RZ, R8, 0xff, RZ, 0xc0, !PT ;  /* 0x000000ff08ff7812 */ /* 0x001fe2000780c0ff */
[----:B------:R-:W-:Y:S02]  /*58b0*/  IMAD.MOV.U32 R0, RZ, RZ, 0x1 ;  /* 0x00000001ff007424 */ /* 0x000fe400078e00ff */
[----:B------:R-:W-:-:S10]  /*58c0*/  IMAD.MOV.U32 R7, RZ, RZ, RZ ;  /* 0x000000ffff077224 */ /* 0x000fd400078e00ff */
[----:B------:R-:W-:Y:S05]  /*58d0*/  @!P0 BRA `(.L_x_167) ;  /* 0x0000000c00248947 */ /* 0x000fea0003800000 */
[----:B------:R-:W-:Y:S01]  /*58e0*/  LOP3.LUT P0, RZ, R4, 0x1f, RZ, 0xc0, !PT ;  /* 0x0000001f04ff7812 */ /* 0x000fe2000780c0ff */
[----:B------:R-:W-:Y:S01]  /*58f0*/  ULDC UR5, c[0x0][0x658] ;  /* 0x0001960000057ab9 */ /* 0x000fe20000000800 */
[----:B------:R-:W-:Y:S01]  /*5900*/  UMOV UR6, 0xffffffff ;  /* 0xffffffff00067882 */ /* 0x000fe20000000000 */
[----:B------:R-:W-:Y:S01]  /*5910*/  BSSY B0, `(.L_x_167) ;  /* 0x00000c5000007945 */ /* 0x000fe20003800000 */
[----:B------:R-:W-:Y:S01]  /*5920*/  USHF.L.U32 UR6, UR6, UR5, URZ ;  /* 0x0000000506067299 */ /* 0x000fe2000800063f */
[C---:B------:R-:W-:Y:S01]  /*5930*/  ISETP.NE.AND P2, PT, R3.reuse, RZ, PT ;  /* 0x000000ff0300720c */ /* 0x040fe20003f45270 */
[----:B------:R-:W-:Y:S01]  /*5940*/  IMAD.MOV.U32 R8, RZ, RZ, 0x1 ;  /* 0x00000001ff087424 */ /* 0x000fe200078e00ff */
[----:B------:R-:W-:Y:S01]  /*5950*/  ISETP.NE.OR P0, PT, R3, RZ, !P0 ;  /* 0x000000ff0300720c */ /* 0x000fe20004705670 */
[----:B------:R-:W-:Y:S01]  /*5960*/  IMAD.MOV.U32 R0, RZ, RZ, 0x1 ;  /* 0x00000001ff007424 */ /* 0x000fe200078e00ff */
[----:B------:R-:W-:Y:S01]  /*5970*/  LOP3.LUT R6, R16, 0x2, RZ, 0xfc, !PT ;  /* 0x0000000210067812 */ /* 0x000fe200078efcff */
[----:B------:R-:W-:Y:S01]  /*5980*/  IMAD.MOV.U32 R7, RZ, RZ, RZ ;  /* 0x000000ffff077224 */ /* 0x000fe200078e00ff */
[----:B------:R-:W-:Y:S01]  /*5990*/  ULDC UR4, c[0x0][0x600] ;  /* 0x0001800000047ab9 */ /* 0x000fe20000000800 */
[----:B------:R-:W-:Y:S01]  /*59a0*/  UMOV UR7, 0x1 ;  /* 0x0000000100077882 */ /* 0x000fe20000000000 */
[----:B------:R-:W-:-:S02]  /*59b0*/  UIADD3 UR19, UR40, 0x1, URZ ;  /* 0x0000000128137890 */ /* 0x000fc4000fffe03f */
[----:B------:R-:W-:Y:S02]  /*59c0*/  UIADD3 UR15, UR4, -0x1, URZ ;  /* 0xffffffff040f7890 */ /* 0x000fe4000fffe03f */
[----:B------:R-:W-:Y:S02]  /*59d0*/  USHF.L.U32 UR17, UR7, UR5, URZ ;  /* 0x0000000507117299 */ /* 0x000fe4000800063f */
[----:B------:R-:W-:Y:S01]  /*59e0*/  ULOP3.LUT UR16, URZ, UR6, URZ, 0x33, !UPT ;  /* 0x000000063f107292 */ /* 0x000fe2000f8e333f */
[----:B------:R-:W-:-:S11]  /*59f0*/  ULDC.64 UR20, c[0x0][0x198] ;  /* 0x0000660000147ab9 */ /* 0x000fd60000000a00 */
.L_x_179:
[----:B------:R-:W-:-:S03]  /*5a00*/  UMOV UR4, 0xffffffff ;  /* 0xffffffff00047882 */ /* 0x000fc60000000000 */
[----:B------:R-:W-:Y:S05]  /*5a10*/  BRA.DIV UR4, `(.L_x_168) ;  /* 0x0000001204547947 */ /* 0x000fea000b800000 */
[----:B------:R-:W-:-:S13]  /*5a20*/  ELECT P6, URZ, PT ;  /* 0x00000000003f782f */ /* 0x000fda00038c0000 */
.L_x_195:
[----:B------:R-:W0:Y:S01]  /*5a30*/  LDC R3, c[0x0][0x28c] ;  /* 0x0000a300ff037b82 */ /* 0x000e220000000800 */
[----:B------:R-:W-:Y:S01]  /*5a40*/  BSSY B1, `(.L_x_169) ;  /* 0x0000037000017945 */ /* 0x000fe20003800000 */
[----:B0-----:R-:W-:-:S13]  /*5a50*/  ISETP.LT.OR P6, PT, R3, 0x1, !P6 ;  /* 0x000000010300780c */ /* 0x001fda00077c1670 */
[----:B------:R-:W-:Y:S05]  /*5a60*/  @P6 BRA `(.L_x_170) ;  /* 0x0000000000d06947 */ /* 0x000fea0003800000 */
[----:B------:R-:W-:Y:S02]  /*5a70*/  IMAD.SHL.U32 R22, R22, 0x80, RZ ;  /* 0x0000008016167824 */ /* 0x000fe400078e00ff */
[----:B------:R-:W-:Y:S02]  /*5a80*/  IMAD.SHL.U32 R19, R19, 0x40, RZ ;  /* 0x0000004013137824 */ /* 0x000fe400078e00ff */
[----:B------:R-:W-:Y:S02]  /*5a90*/  IMAD.MOV.U32 R12, RZ, RZ, RZ ;  /* 0x000000ffff0c7224 */ /* 0x000fe400078e00ff */
[----:B------:R-:W-:Y:S02]  /*5aa0*/  IMAD.U32 R13, RZ, RZ, UR19 ;  /* 0x00000013ff0d7e24 */ /* 0x000fe4000f8e00ff */
[----:B------:R-:W-:Y:S02]  /*5ab0*/  IMAD.MOV.U32 R3, RZ, RZ, R0 ;  /* 0x000000ffff037224 */ /* 0x000fe400078e0000 */
[----:B------:R-:W-:-:S07]  /*5ac0*/  IMAD.MOV.U32 R4, RZ, RZ, R7 ;  /* 0x000000ffff047224 */ /* 0x000fce00078e0007 */
.L_x_174:
[----:B------:R-:W0:Y:S01]  /*5ad0*/  S2R R10, SR_CgaCtaId ;  /* 0x00000000000a7919 */ /* 0x000e220000008800 */
[----:B------:R-:W-:Y:S01]  /*5ae0*/  MOV R5, 0x400 ;  /* 0x0000040000057802 */ /* 0x000fe20000000f00 */
[----:B------:R-:W1:Y:S03]  /*5af0*/  @!P2 LDC R9, c[0x0][0x500] ;  /* 0x00014000ff09ab82 */ /* 0x000e660000000800 */
[----:B0-----:R-:W-:Y:S02]  /*5b00*/  LEA R11, R10, R5, 0x18 ;  /* 0x000000050a0b7211 */ /* 0x001fe400078ec0ff */
[----:B------:R-:W-:-:S03]  /*5b10*/  SHF.L.U32 R5, R3, 0x1f, RZ ;  /* 0x0000001f03057819 */ /* 0x000fc600000006ff */
[----:B------:R-:W-:-:S04]  /*5b20*/  IMAD R10, R4, 0x8, R11 ;  /* 0x00000008040a7824 */ /* 0x000fc800078e020b */
[----:B------:R-:W0:Y:S02]  /*5b30*/  SYNCS.PHASECHK.TRANS64.TRYWAIT P1, [R10+URZ+0x38], R5 ;  /* 0x000038050a0075a7 */ /* 0x000e24000802017f */
[----:B01----:R-:W-:Y:S05]  /*5b40*/  @!P1 BRA `(.L_x_171) ;  /* 0x0000001000289947 */ /* 0x003fea0003800000 */
.L_x_196:
[----:B0-----:R-:W-:Y:S01]  /*5b50*/  PRMT R5, R6, 0x9910, RZ ;  /* 0x0000991006057816 */ /* 0x001fe200000000ff */
[----:B------:R0:W-:Y:S03]  /*5b60*/  @!P2 SYNCS.ARRIVE.TRANS64 RZ, [R10+URZ], R9 ;  /* 0x000000090affa9a7 */ /* 0x0001e6000800003f */
[----:B------:R-:W-:-:S13]  /*5b70*/  ISETP.NE.AND P1, PT, R5, 0x2, PT ;  /* 0x000000020500780c */ /* 0x000fda0003f25270 */
[----:B0-----:R-:W-:Y:S05]  /*5b80*/  @P1 BRA `(.L_x_172) ;  /* 0x0000000000041947 */ /* 0x001fea0003800000 */
[----:B------:R-:W-:Y:S01]  /*5b90*/  BPT.TRAP 0x1 ;  /* 0x000000040000795c */ /* 0x000fe20000300000 */
.L_x_172:
[----:B------:R-:W-:Y:S05]  /*5ba0*/  @P0 BRA `(.L_x_173) ;  /* 0x0000000000040947 */ /* 0x000fea0003800000 */
[----:B------:R-:W-:Y:S01]  /*5bb0*/  BPT.TRAP 0x1 ;  /* 0x000000040000795c */ /* 0x000fe20000300000 */
.L_x_173:
[--C-:B------:R-:W-:Y:S01]  /*5bc0*/  IMAD R5, R4, 0x1000, R11.reuse ;  /* 0x0000100004057824 */ /* 0x100fe200078e020b */
[----:B------:R-:W-:Y:S01]  /*5bd0*/  R2UR UR9, R10 ;  /* 0x000000000a0972ca */ /* 0x000fe200000e0000 */
[C---:B------:R-:W-:Y:S01]  /*5be0*/  IMAD R11, R4.reuse, 0x2000, R11 ;  /* 0x00002000040b7824 */ /* 0x040fe200078e020b */
[----:B------:R-:W-:Y:S01]  /*5bf0*/  UIADD3 UR4, UP0, UR20, 0xf0, URZ ;  /* 0x000000f014047890 */ /* 0x000fe2000ff1e03f */
[----:B------:R-:W-:Y:S01]  /*5c00*/  VIADD R13, R13, 0xffffffff ;  /* 0xffffffff0d0d7836 */ /* 0x000fe20000000000 */
[----:B------:R-:W-:Y:S01]  /*5c10*/  R2UR UR5, R5 ;  /* 0x00000000050572ca */ /* 0x000fe200000e0000 */
[----:B------:R-:W-:Y:S01]  /*5c20*/  UIADD3 UR22, UP1, UR20, 0x1f0, URZ ;  /* 0x000001f014167890 */ /* 0x000fe2000ff3e03f */
[----:B------:R-:W-:Y:S01]  /*5c30*/  R2UR UR8, R11 ;  /* 0x000000000b0872ca */ /* 0x000fe200000e0000 */
[----:B------:R-:W-:Y:S01]  /*5c40*/  VIADD R4, R4, 0x1 ;  /* 0x0000000104047836 */ /* 0x000fe20000000000 */
[----:B------:R-:W-:Y:S01]  /*5c50*/  R2UR UR11, R19 ;  /* 0x00000000130b72ca */ /* 0x000fe200000e0000 */
[----:B------:R-:W-:Y:S01]  /*5c60*/  UIADD3.X UR23, URZ, UR21, URZ, UP1, !UPT ;  /* 0x000000153f177290 */ /* 0x000fe20008ffe43f */
[----:B------:R-:W-:Y:S01]  /*5c70*/  R2UR UR10, R12 ;  /* 0x000000000c0a72ca */ /* 0x000fe200000e0000 */
[----:B------:R-:W-:Y:S01]  /*5c80*/  UMOV UR6, 0x0 ;  /* 0x0000000000067882 */ /* 0x000fe20000000000 */
[----:B------:R-:W-:Y:S01]  /*5c90*/  R2UR UR12, R2 ;  /* 0x00000000020c72ca */ /* 0x000fe200000e0000 */
[----:B------:R-:W-:Y:S01]  /*5ca0*/  UMOV UR7, 0x10000000 ;  /* 0x1000000000077882 */ /* 0x000fe20000000000 */
[----:B------:R-:W-:Y:S01]  /*5cb0*/  R2UR UR18, R22 ;  /* 0x00000000161272ca */ /* 0x000fe200000e0000 */
[----:B------:R-:W-:Y:S01]  /*5cc0*/  VIADD R12, R12, 0x40 ;  /* 0x000000400c0c7836 */ /* 0x000fe20000000000 */
[----:B------:R-:W-:Y:S01]  /*5cd0*/  ISETP.GT.AND P3, PT, R13, 0x1, PT ;  /* 0x000000010d00780c */ /* 0x000fe20003f64270 */
[----:B------:R-:W-:Y:S01]  /*5ce0*/  UIADD3 UR13, UR5, 0x180, URZ ;  /* 0x00000180050d7890 */ /* 0x000fe2000fffe03f */
[----:B------:R-:W-:Y:S01]  /*5cf0*/  ISETP.NE.AND P1, PT, R4, 0x7, PT ;  /* 0x000000070400780c */ /* 0x000fe20003f25270 */
[----:B------:R-:W-:-:S02]  /*5d00*/  UIADD3.X UR5, URZ, UR21, URZ, UP0, !UPT ;  /* 0x000000153f057290 */ /* 0x000fc400087fe43f */
[----:B------:R-:W-:Y:S01]  /*5d10*/  UIADD3 UR14, UR8, 0x7180, URZ ;  /* 0x00007180080e7890 */ /* 0x000fe2000fffe03f */
[----:B------:R-:W-:Y:S02]  /*5d20*/  SEL R10, RZ, 0x1, P1 ;  /* 0x00000001ff0a7807 */ /* 0x000fe40000800000 */
[----:B------:R-:W-:Y:S01]  /*5d30*/  UMOV UR8, UR13 ;  /* 0x0000000d00087c82 */ /* 0x000fe20008000000 */
[----:B------:R-:W-:Y:S02]  /*5d40*/  SEL R4, R4, RZ, P1 ;  /* 0x000000ff04047207 */ /* 0x000fe40000800000 */
[----:B------:R-:W-:Y:S01]  /*5d50*/  LOP3.LUT R3, R3, R10, RZ, 0x3c, !PT ;  /* 0x0000000a03037212 */ /* 0x000fe200078e3cff */
[----:B------:R0:W-:Y:S02]  /*5d60*/  UTMALDG.3D [UR8], [UR4], desc[UR6] ;  /* 0x00000608040075b4 */ /* 0x0001e40008011000 */
[----:B0-----:R-:W-:Y:S01]  /*5d70*/  UMOV UR8, UR14 ;  /* 0x0000000e00087c82 */ /* 0x001fe20008000000 */
[----:B------:R-:W-:-:S02]  /*5d80*/  UMOV UR11, UR18 ;  /* 0x00000012000b7c82 */ /* 0x000fc40008000000 */
[----:B------:R0:W-:Y:S02]  /*5d90*/  UTMALDG.3D [UR8], [UR22], desc[UR6] ;  /* 0x00000608160075b4 */ /* 0x0001e40008011000 */
[----:B0-----:R-:W-:Y:S05]  /*5da0*/  @P3 BRA `(.L_x_174) ;  /* 0xfffffffc00483947 */ /* 0x001fea000383ffff */
.L_x_170:
[----:B------:R-:W-:Y:S05]  /*5db0*/  BSYNC B1 ;  /* 0x0000000000017941 */ /* 0x000fea0003800000 */
.L_x_169:
[----:B------:R-:W2:Y:S01]  /*5dc0*/  LDL.64 R10, [R1] ;  /* 0x00000000010a7983 */ /* 0x000ea20000100a00 */
[----:B------:R-:W-:Y:S01]  /*5dd0*/  LOP3.LUT P4, RZ, R8, 0xff, RZ, 0xc0, !PT ;  /* 0x000000ff08ff7812 */ /* 0x000fe2000788c0ff */
[----:B------:R-:W-:Y:S01]  /*5de0*/  VIADD R4, R7, UR40 ;  /* 0x0000002807047c36 */ /* 0x000fe20008000000 */
[----:B------:R-:W-:Y:S01]  /*5df0*/  ULDC.64 UR4, c[0x0][0x650] ;  /* 0x0001940000047ab9 */ /* 0x000fe20000000a00 */
[----:B------:R-:W-:Y:S01]  /*5e00*/  IMAD.U32 R7, RZ, RZ, UR40 ;  /* 0x00000028ff077e24 */ /* 0x000fe2000f8e00ff */
[----:B------:R-:W-:Y:S01]  /*5e10*/  UISETP.GE.U32.AND UP0, UPT, UR40, 0x7, UPT ;  /* 0x000000072800788c */ /* 0x000fe2000bf06070 */
[C---:B------:R-:W-:Y:S01]  /*5e20*/  IMAD.WIDE.U32 R2, R4.reuse, 0x24924925, RZ ;  /* 0x2492492504027825 */ /* 0x040fe200078e00ff */
[C---:B------:R-:W-:Y:S01]  /*5e30*/  ISETP.GT.U32.AND P1, PT, R4.reuse, 0x6, PT ;  /* 0x000000060400780c */ /* 0x040fe20003f24070 */
[----:B------:R-:W-:Y:S02]  /*5e40*/  BSSY B1, `(.L_x_175) ;  /* 0x000006f000017945 */ /* 0x000fe40003800000 */
[----:B------:R-:W-:Y:S01]  /*5e50*/  IMAD.IADD R2, R4, 0x1, -R3 ;  /* 0x0000000104027824 */ /* 0x000fe200078e0a03 */
[----:B------:R-:W-:Y:S01]  /*5e60*/  ISETP.LT.U32.AND P1, PT, R7, 0x7, P1 ;  /* 0x000000070700780c */ /* 0x000fe20000f21070 */
[----:B------:R-:W-:Y:S01]  /*5e70*/  IMAD.MOV.U32 R19, RZ, RZ, -0x1 ;  /* 0xffffffffff137424 */ /* 0x000fe200078e00ff */
[----:B------:R-:W-:Y:S01]  /*5e80*/  PLOP3.LUT P3, PT, PT, PT, UP0, 0x80, 0x0 ;  /* 0x000000000000781c */ /* 0x000fe20003f6f008 */
[----:B------:R-:W0:Y:S01]  /*5e90*/  @P4 S2R R8, SR_CgaCtaId ;  /* 0x0000000000084919 */ /* 0x000e220000008800 */
[----:B------:R-:W-:Y:S01]  /*5ea0*/  @P4 MOV R5, 0x400 ;  /* 0x0000040000054802 */ /* 0x000fe20000000f00 */
[----:B------:R-:W-:Y:S01]  /*5eb0*/  IMAD.MOV.U32 R22, RZ, RZ, -0x1 ;  /* 0xffffffffff167424 */ /* 0x000fe200078e00ff */
[----:B------:R-:W-:-:S02]  /*5ec0*/  LEA.HI R2, R2, R3, RZ, 0x1f ;  /* 0x0000000302027211 */ /* 0x000fc400078ff8ff */
[----:B------:R-:W-:Y:S02]  /*5ed0*/  PRMT R3, RZ, 0x7610, R3 ;  /* 0x00007610ff037816 */ /* 0x000fe40000000003 */
[----:B------:R-:W-:Y:S01]  /*5ee0*/  SHF.R.U32.HI R7, RZ, 0x2, R2 ;  /* 0x00000002ff077819 */ /* 0x000fe20000011602 */
[----:B------:R-:W-:Y:S01]  /*5ef0*/  IMAD.MOV.U32 R2, RZ, RZ, -0x1 ;  /* 0xffffffffff027424 */ /* 0x000fe200078e00ff */
[----:B0-----:R-:W-:Y:S02]  /*5f00*/  @P4 LEA R8, R8, R5, 0x18 ;  /* 0x0000000508084211 */ /* 0x001fe400078ec0ff */
[----:B------:R-:W-:Y:S02]  /*5f10*/  SEL R5, RZ, 0x1, !P1 ;  /* 0x00000001ff057807 */ /* 0x000fe40004800000 */
[----:B------:R0:W-:Y:S02]  /*5f20*/  @P4 SYNCS.ARRIVE.TRANS64.A1T0 RZ, [R8+URZ+0xa8], RZ ;  /* 0x0000a8ff08ff49a7 */ /* 0x0001e4000810003f */
[----:B------:R-:W-:-:S04]  /*5f30*/  LOP3.LUT R0, R0, R5, RZ, 0x3c, !PT ;  /* 0x0000000500007212 */ /* 0x000fc800078e3cff */
[----:B------:R-:W-:Y:S01]  /*5f40*/  @P3 LOP3.LUT R0, R0, 0x1, R7, 0x78, !PT ;  /* 0x0000000100003812 */ /* 0x000fe200078e7807 */
[----:B------:R-:W-:Y:S01]  /*5f50*/  IMAD R7, R7, -0x7, R4 ;  /* 0xfffffff907077824 */ /* 0x000fe200078e0204 */
[----:B0-----:R-:W-:Y:S02]  /*5f60*/  PRMT R8, RZ, 0x7610, R8 ;  /* 0x00007610ff087816 */ /* 0x001fe40000000008 */
[----:B--2---:R-:W-:-:S05]  /*5f70*/  IADD3 R18, P1, R18, R10, RZ ;  /* 0x0000000a12127210 */ /* 0x004fca0007f3e0ff */
[----:B------:R-:W-:Y:S01]  /*5f80*/  IMAD.X R17, R17, 0x1, R23, P1 ;  /* 0x0000000111117824 */ /* 0x000fe200008e0617 */
[----:B------:R-:W-:-:S04]  /*5f90*/  ISETP.GE.U32.AND P1, PT, R18, UR4, PT ;  /* 0x0000000412007c0c */ /* 0x000fc8000bf26070 */
[----:B------:R-:W-:-:S13]  /*5fa0*/  ISETP.GE.U32.AND.EX P1, PT, R17, UR5, PT, P1 ;  /* 0x0000000511007c0c */ /* 0x000fda000bf26110 */
[----:B------:R-:W-:Y:S05]  /*5fb0*/  @P1 BRA `(.L_x_176) ;  /* 0x00000004005c1947 */ /* 0x000fea0003800000 */
[----:B------:R-:W0:Y:S01]  /*5fc0*/  S2R R11, SR_CTAID.X ;  /* 0x00000000000b7919 */ /* 0x000e220000002500 */
[----:B------:R-:W-:Y:S01]  /*5fd0*/  ULDC.64 UR4, c[0x0][0x628] ;  /* 0x00018a0000047ab9 */ /* 0x000fe20000000a00 */
[----:B------:R-:W1:Y:S01]  /*5fe0*/  LDC R12, c[0x0][0x144] ;  /* 0x00005100ff0c7b82 */ /* 0x000e620000000800 */
[----:B------:R-:W-:Y:S01]  /*5ff0*/  ISETP.NE.U32.AND P1, PT, RZ, UR4, PT ;  /* 0x00000004ff007c0c */ /* 0x000fe2000bf25070 */
[----:B------:R-:W2:Y:S01]  /*6000*/  S2R R9, SR_CTAID.Y ;  /* 0x0000000000097919 */ /* 0x000ea20000002600 */
[----:B------:R-:W-:Y:S01]  /*6010*/  ULDC UR6, c[0x0][0x150] ;  /* 0x0000540000067ab9 */ /* 0x000fe20000000800 */
[----:B------:R-:W-:Y:S01]  /*6020*/  ULDC UR7, c[0x0][0x630] ;  /* 0x00018c0000077ab9 */ /* 0x000fe20000000800 */
[----:B------:R-:W-:Y:S01]  /*6030*/  ISETP.NE.AND.EX P1, PT, RZ, UR5, PT, P1 ;  /* 0x00000005ff007c0c */ /* 0x000fe2000bf25310 */
[----:B------:R-:W-:Y:S01]  /*6040*/  IMAD.MOV.U32 R2, RZ, RZ, R18 ;  /* 0x000000ffff027224 */ /* 0x000fe200078e0012 */
[----:B0-----:R-:W-:-:S05]  /*6050*/  I2FP.F32.U32 R3, R11 ;  /* 0x0000000b00037245 */ /* 0x001fca0000201000 */
[----:B------:R-:W-:Y:S01]  /*6060*/  FMUL R14, R3, UR6 ;  /* 0x00000006030e7c20 */ /* 0x000fe20008400000 */
[----:B------:R-:W-:-:S05]  /*6070*/  IMAD.MOV.U32 R3, RZ, RZ, R17 ;  /* 0x000000ffff037224 */ /* 0x000fca00078e0011 */
[----:B--2---:R-:W-:Y:S05]  /*6080*/  @!P1 BRA `(.L_x_177) ;  /* 0x0000000000289947 */ /* 0x004fea0003800000 */
[----:B------:R-:W-:Y:S02]  /*6090*/  ULDC UR6, c[0x0][0x634] ;  /* 0x00018d0000067ab9 */ /* 0x000fe40000000800 */
[----:B------:R-:W-:-:S05]  /*60a0*/  IADD3 R3, P1, R18, UR6, RZ ;  /* 0x0000000612037c10 */ /* 0x000fca000ff3e0ff */
[----:B------:R-:W-:-:S04]  /*60b0*/  IMAD.X R13, RZ, RZ, R17, P1 ;  /* 0x000000ffff0d7224 */ /* 0x000fc800008e0611 */
[----:B------:R-:W-:-:S04]  /*60c0*/  IMAD.WIDE.U32 R4, R13, UR4, RZ ;  /* 0x000000040d047c25 */ /* 0x000fc8000f8e00ff */
[----:B------:R-:W-:-:S04]  /*60d0*/  IMAD.WIDE.U32 R4, P1, R3, UR5, R4 ;  /* 0x0000000503047c25 */ /* 0x000fc8000f820004 */
[----:B------:R-:W-:-:S04]  /*60e0*/  IMAD.WIDE.U32 R2, R3, UR4, RZ ;  /* 0x0000000403027c25 */ /* 0x000fc8000f8e00ff */
[----:B------:R-:W-:Y:S01]  /*60f0*/  IMAD.MOV.U32 R2, RZ, RZ, R5 ;  /* 0x000000ffff027224 */ /* 0x000fe200078e0005 */
[----:B------:R-:W-:Y:S01]  /*6100*/  IADD3 RZ, P3, R3, R4, RZ ;  /* 0x0000000403ff7210 */ /* 0x000fe20007f7e0ff */
[----:B------:R-:W-:-:S04]  /*6110*/  IMAD.X R3, RZ, RZ, RZ, P1 ;  /* 0x000000ffff037224 */ /* 0x000fc800008e06ff */
[----:B------:R-:W-:-:S08]  /*6120*/  IMAD.WIDE.U32.X R2, R13, UR5, R2, P3 ;  /* 0x000000050d027c25 */ /* 0x000fd000098e0402 */
.L_x_177:
[--C-:B------:R-:W-:Y:S01]  /*6130*/  SHF.R.U64 R10, R2, UR7, R3.reuse ;  /* 0x00000007020a7c19 */ /* 0x100fe20008001203 */
[----:B------:R-:W0:Y:S01]  /*6140*/  F2I.U32.TRUNC.NTZ R14, R14 ;  /* 0x0000000e000e7305 */ /* 0x000e22000020f000 */
[----:B------:R-:W-:Y:S01]  /*6150*/  SHF.R.U32.HI R2, RZ, UR7, R3 ;  /* 0x00000007ff027c19 */ /* 0x000fe20008011603 */
[----:B------:R-:W-:Y:S01]  /*6160*/  ULDC.64 UR4, c[0x0][0x620] ;  /* 0x0001880000047ab9 */ /* 0x000fe20000000a00 */
[----:B------:R-:W-:Y:S01]  /*6170*/  IADD3 R5, P1, RZ, -R10, RZ ;  /* 0x8000000aff057210 */ /* 0x000fe20007f3e0ff */
[----:B------:R-:W-:Y:S01]  /*6180*/  IMAD.MOV.U32 R3, RZ, RZ, R17 ;  /* 0x000000ffff037224 */ /* 0x000fe200078e0011 */
[----:B------:R-:W-:-:S03]  /*6190*/  ULDC.64 UR6, c[0x0][0x640] ;  /* 0x0001900000067ab9 */ /* 0x000fc60000000a00 */
[----:B------:R-:W-:Y:S01]  /*61a0*/  IMAD.X R2, RZ, RZ, ~R2, P1 ;  /* 0x000000ffff027224 */ /* 0x000fe200008e0e02 */
[----:B------:R-:W-:-:S03]  /*61b0*/  ISETP.NE.U32.AND P1, PT, RZ, UR6, PT ;  /* 0x00000006ff007c0c */ /* 0x000fc6000bf25070 */
[----:B------:R-:W-:Y:S01]  /*61c0*/  IMAD R4, R2, UR4, RZ ;  /* 0x0000000402047c24 */ /* 0x000fe2000f8e02ff */
[----:B------:R-:W-:Y:S01]  /*61d0*/  ISETP.NE.AND.EX P1, PT, RZ, UR7, PT, P1 ;  /* 0x00000007ff007c0c */ /* 0x000fe2000bf25310 */
[----:B------:R-:W-:-:S04]  /*61e0*/  IMAD.MOV.U32 R2, RZ, RZ, R18 ;  /* 0x000000ffff027224 */ /* 0x000fc800078e0012 */
[----:B------:R-:W-:Y:S01]  /*61f0*/  IMAD.WIDE.U32 R2, R5, UR4, R2 ;  /* 0x0000000405027c25 */ /* 0x000fe2000f8e0002 */
[----:B------:R-:W-:-:S03]  /*6200*/  ULDC UR4, c[0x0][0x618] ;  /* 0x0001860000047ab9 */ /* 0x000fc60000000800 */
[----:B------:R-:W-:Y:S01]  /*6210*/  IMAD R5, R5, UR5, R4 ;  /* 0x0000000505057c24 */ /* 0x000fe2000f8e0204 */
[----:B------:R-:W-:Y:S01]  /*6220*/  ULDC UR5, c[0x0][0x154] ;  /* 0x0000550000057ab9 */ /* 0x000fe20000000800 */
[----:B0-----:R-:W-:Y:S02]  /*6230*/  IMAD.MOV R4, RZ, RZ, -R14 ;  /* 0x000000ffff047224 */ /* 0x001fe400078e0a0e */
[----:B------:R-:W0:Y:S01]  /*6240*/  LDC R14, c[0x0][0x148] ;  /* 0x00005200ff0e7b82 */ /* 0x000e220000000800 */
[----:B------:R-:W-:Y:S02]  /*6250*/  IMAD.IADD R3, R3, 0x1, R5 ;  /* 0x0000000103037824 */ /* 0x000fe400078e0205 */
[----:B-1----:R-:W-:Y:S01]  /*6260*/  IMAD R11, R12, R4, R11 ;  /* 0x000000040c0b7224 */ /* 0x002fe200078e020b */
[----:B------:R-:W-:Y:S02]  /*6270*/  I2FP.F32.U32 R4, R9 ;  /* 0x0000000900047245 */ /* 0x000fe40000201000 */
[----:B------:R-:W-:-:S02]  /*6280*/  SHF.R.U64 R12, R2, UR4, R3 ;  /* 0x00000004020c7c19 */ /* 0x000fc40008001203 */
[----:B------:R-:W-:Y:S01]  /*6290*/  SHF.R.U32.HI R3, RZ, UR4, R3 ;  /* 0x00000004ff037c19 */ /* 0x000fe20008011603 */
[----:B------:R-:W-:Y:S01]  /*62a0*/  FMUL R4, R4, UR5 ;  /* 0x0000000504047c20 */ /* 0x000fe20008400000 */
[----:B------:R-:W-:Y:S02]  /*62b0*/  ULDC UR4, c[0x0][0x608] ;  /* 0x0001820000047ab9 */ /* 0x000fe40000000800 */
[--C-:B------:R-:W-:Y:S01]  /*62c0*/  SHF.R.U64 R15, R12, UR4, R3.reuse ;  /* 0x000000040c0f7c19 */ /* 0x100fe20008001203 */
[----:B------:R1:W2:Y:S01]  /*62d0*/  F2I.U32.TRUNC.NTZ R20, R4 ;  /* 0x0000000400147305 */ /* 0x0002a2000020f000 */
[----:B------:R-:W-:Y:S01]  /*62e0*/  SHF.R.U32.HI R2, RZ, UR4, R3 ;  /* 0x00000004ff027c19 */ /* 0x000fe20008011603 */
[----:B------:R-:W-:-:S03]  /*62f0*/  ULDC UR4, c[0x0][0x658] ;  /* 0x0001960000047ab9 */ /* 0x000fc60000000800 */
[--C-:B------:R-:W-:Y:S02]  /*6300*/  SHF.R.U64 R13, R15, UR4, R2.reuse ;  /* 0x000000040f0d7c19 */ /* 0x100fe40008001202 */
[----:B------:R-:W-:-:S03]  /*6310*/  SHF.R.U32.HI R19, RZ, UR4, R2 ;  /* 0x00000004ff137c19 */ /* 0x000fc60008011602 */
[----:B------:R-:W-:Y:S02]  /*6320*/  IMAD.MOV.U32 R2, RZ, RZ, R13 ;  /* 0x000000ffff027224 */ /* 0x000fe400078e000d */
[----:B------:R-:W-:Y:S01]  /*6330*/  IMAD.MOV.U32 R3, RZ, RZ, R19 ;  /* 0x000000ffff037224 */ /* 0x000fe200078e0013 */
[----:B-1----:R-:W-:Y:S06]  /*6340*/  @!P1 BRA `(.L_x_178) ;  /* 0x0000000000289947 */ /* 0x002fec0003800000 */
        /* <DEDUP_REMOVED lines=10> */
.L_x_178:
[----:B------:R-:W1:Y:S01]  /*63f0*/  LDC R4, c[0x0][0x65c] ;  /* 0x00019700ff047b82 */ /* 0x000e620000000800 */
[----:B------:R-:W-:Y:S01]  /*6400*/  ULDC UR4, c[0x0][0x648] ;  /* 0x0001920000047ab9 */ /* 0x000fe20000000800 */
[----:B------:R-:W-:Y:S01]  /*6410*/  LOP3.LUT R15, R15, UR16, RZ, 0xc0, !PT ;  /* 0x000000100f0f7c12 */ /* 0x000fe2000f8ec0ff */
[----:B--2---:R-:W-:Y:S01]  /*6420*/  IMAD.MOV R20, RZ, RZ, -R20 ;  /* 0x000000ffff147224 */ /* 0x004fe200078e0a14 */
[----:B------:R-:W-:Y:S01]  /*6430*/  SHF.R.U64 R2, R2, UR4, R3 ;  /* 0x0000000402027c19 */ /* 0x000fe20008001203 */
[----:B------:R-:W-:Y:S01]  /*6440*/  ULDC UR4, c[0x0][0x638] ;  /* 0x00018e0000047ab9 */ /* 0x000fe20000000800 */
[----:B------:R-:W-:Y:S01]  /*6450*/  LOP3.LUT R12, R12, UR15, RZ, 0xc0, !PT ;  /* 0x0000000f0c0c7c12 */ /* 0x000fe2000f8ec0ff */
[----:B------:R-:W-:Y:S01]  /*6460*/  ULDC UR5, c[0x0][0x610] ;  /* 0x0001840000057ab9 */ /* 0x000fe20000000800 */
[----:B------:R-:W-:Y:S01]  /*6470*/  IMAD.MOV.U32 R3, RZ, RZ, 0x1 ;  /* 0x00000001ff037424 */ /* 0x000fe200078e00ff */
[----:B-1----:R-:W-:Y:S01]  /*6480*/  ISETP.NE.AND P1, PT, R4, 0x1, PT ;  /* 0x000000010400780c */ /* 0x002fe20003f25270 */
[----:B------:R-:W-:-:S02]  /*6490*/  IMAD.MOV R4, RZ, RZ, -R2 ;  /* 0x000000ffff047224 */ /* 0x000fc400078e0a02 */
[----:B------:R-:W-:Y:S02]  /*64a0*/  IMAD R2, R2, UR17, R15 ;  /* 0x0000001102027c24 */ /* 0x000fe4000f8e020f */
[----:B------:R-:W-:Y:S01]  /*64b0*/  IMAD R13, R4, UR4, R13 ;  /* 0x00000004040d7c24 */ /* 0x000fe2000f8e020d */
[----:B------:R-:W-:-:S07]  /*64c0*/  ULDC UR4, c[0x0][0x600] ;  /* 0x0001800000047ab9 */ /* 0x000fce0000000800 */
[----:B0-----:R-:W-:-:S04]  /*64d0*/  @P1 IMAD R11, R14, R20, R9 ;  /* 0x000000140e0b1224 */ /* 0x001fc800078e0209 */
[----:B------:R-:W-:Y:S02]  /*64e0*/  IMAD R11, R2, UR5, R11 ;  /* 0x00000005020b7c24 */ /* 0x000fe4000f8e020b */
[----:B------:R-:W-:-:S05]  /*64f0*/  IMAD R2, R13, UR4, R12 ;  /* 0x000000040d027c24 */ /* 0x000fca000f8e020c */
[----:B------:R-:W-:Y:S02]  /*6500*/  SEL R22, R2, R11, !P1 ;  /* 0x0000000b02167207 */ /* 0x000fe40004800000 */
[----:B------:R-:W-:Y:S01]  /*6510*/  SEL R19, R11, R2, !P1 ;  /* 0x000000020b137207 */ /* 0x000fe20004800000 */
[----:B------:R-:W-:-:S07]  /*6520*/  IMAD.MOV.U32 R2, RZ, RZ, R10 ;  /* 0x000000ffff027224 */ /* 0x000fce00078e000a */
.L_x_176:
[----:B------:R-:W-:Y:S05]  /*6530*/  BSYNC B1 ;  /* 0x0000000000017941 */ /* 0x000fea0003800000 */
.L_x_175:
[----:B------:R-:W-:-:S13]  /*6540*/  LOP3.LUT P1, RZ, R3, 0xff, RZ, 0xc0, !PT ;  /* 0x000000ff03ff7812 */ /* 0x000fda000782c0ff */
[----:B------:R-:W-:Y:S05]  /*6550*/  @P1 BRA `(.L_x_179) ;  /* 0xfffffff400281947 */ /* 0x000fea000383ffff */
[----:B------:R-:W-:Y:S05]  /*6560*/  BSYNC B0 ;  /* 0x0000000000007941 */ /* 0x000fea0003800000 */
.L_x_167:
[----:B------:R-:W-:-:S03]  /*6570*/  UMOV UR4, 0xffffffff ;  /* 0xffffffff00047882 */ /* 0x000fc60000000000 */
[----:B------:R-:W-:Y:S05]  /*6580*/  BRA.DIV UR4, `(.L_x_180) ;  /* 0x0000000604ac7947 */ /* 0x000fea000b800000 */
[----:B------:R-:W-:-:S13]  /*6590*/  ELECT P6, URZ, PT ;  /* 0x00000000003f782f */ /* 0x000fda00038c0000 */
.L_x_199:
[----:B------:R-:W-:Y:S04]  /*65a0*/  BSSY B0, `(.L_x_181) ;  /* 0x0000046000007945 */ /* 0x000fe80003800000 */
[----:B------:R-:W-:Y:S05]  /*65b0*/  @!P6 BRA `(.L_x_182) ;  /* 0x000000040010e947 */ /* 0x000fea0003800000 */
[----:B------:R-:W-:-:S04]  /*65c0*/  LOP3.LUT R16, R16, 0x2, RZ, 0xfc, !PT ;  /* 0x0000000210107812 */ /* 0x000fc800078efcff */
[----:B------:R-:W-:-:S13]  /*65d0*/  ISETP.NE.AND P0, PT, R16, 0x3, PT ;  /* 0x000000031000780c */ /* 0x000fda0003f05270 */
[----:B------:R-:W-:Y:S05]  /*65e0*/  @!P0 BRA `(.L_x_183) ;  /* 0x0000000000048947 */ /* 0x000fea0003800000 */
[----:B------:R-:W-:Y:S01]  /*65f0*/  BPT.TRAP 0x1 ;  /* 0x000000040000795c */ /* 0x000fe20000300000 */
.L_x_183:
[----:B------:R-:W0:Y:S01]  /*6600*/  S2R R3, SR_CgaCtaId ;  /* 0x0000000000037919 */ /* 0x000e220000008800 */
[----:B------:R-:W-:Y:S02]  /*6610*/  MOV R2, 0x400 ;  /* 0x0000040000027802 */ /* 0x000fe40000000f00 */
[----:B------:R-:W-:Y:S02]  /*6620*/  SHF.L.U32 R4, R0, 0x1f, RZ ;  /* 0x0000001f00047819 */ /* 0x000fe400000006ff */
[----:B0-----:R-:W-:-:S05]  /*6630*/  LEA R2, R3, R2, 0x18 ;  /* 0x0000000203027211 */ /* 0x001fca00078ec0ff */
[----:B------:R-:W-:-:S04]  /*6640*/  VIADD R2, R2, 0x38 ;  /* 0x0000003802027836 */ /* 0x000fc80000000000 */
[C---:B------:R-:W-:Y:S02]  /*6650*/  IMAD R9, R7.reuse, 0x8, R2 ;  /* 0x0000000807097824 */ /* 0x040fe400078e0202 */
[----:B------:R-:W-:Y:S02]  /*6660*/  VIADD R7, R7, 0x1 ;  /* 0x0000000107077836 */ /* 0x000fe40000000000 */
[----:B------:R-:W0:Y:S03]  /*6670*/  SYNCS.PHASECHK.TRANS64.TRYWAIT P0, [R9+URZ], R4 ;  /* 0x00000004090075a7 */ /* 0x000e26000800017f */
[----:B------:R-:W-:-:S04]  /*6680*/  ISETP.NE.AND P1, PT, R7, 0x7, PT ;  /* 0x000000070700780c */ /* 0x000fc80003f25270 */
[----:B------:R-:W-:Y:S02]  /*6690*/  SEL R3, RZ, 0x1, P1 ;  /* 0x00000001ff037807 */ /* 0x000fe40000800000 */
[----:B------:R-:W-:Y:S02]  /*66a0*/  SEL R7, R7, RZ, P1 ;  /* 0x000000ff07077207 */ /* 0x000fe40000800000 */
[----:B------:R-:W-:-:S03]  /*66b0*/  LOP3.LUT R6, R0, R3, RZ, 0x3c, !PT ;  /* 0x0000000300067212 */ /* 0x000fc600078e3cff */
[----:B------:R-:W-:Y:S01]  /*66c0*/  IMAD R8, R7, 0x8, R2 ;  /* 0x0000000807087824 */ /* 0x000fe200078e0202 */
[----:B------:R-:W-:Y:S01]  /*66d0*/  SHF.L.U32 R5, R6, 0x1f, RZ ;  /* 0x0000001f06057819 */ /* 0x000fe200000006ff */
[----:B0-----:R-:W-:Y:S06]  /*66e0*/  @!P0 BRA `(.L_x_184) ;  /* 0x0000000400748947 */ /* 0x001fec0003800000 */
.L_x_200:
[----:B------:R-:W1:Y:S01]  /*66f0*/  SYNCS.PHASECHK.TRANS64.TRYWAIT P0, [R8+URZ], R5 ;  /* 0x00000005080075a7 */ /* 0x000e62000800017f */
[----:B------:R-:W-:-:S05]  /*6700*/  VIADD R0, R7, 0x1 ;  /* 0x0000000107007836 */ /* 0x000fca0000000000 */
[----:B------:R-:W-:-:S04]  /*6710*/  ISETP.NE.AND P1, PT, R0, 0x7, PT ;  /* 0x000000070000780c */ /* 0x000fc80003f25270 */
[----:B------:R-:W-:Y:S02]  /*6720*/  SEL R3, RZ, 0x1, P1 ;  /* 0x00000001ff037807 */ /* 0x000fe40000800000 */
[----:B------:R-:W-:Y:S02]  /*6730*/  SEL R7, R0, RZ, P1 ;  /* 0x000000ff00077207 */ /* 0x000fe40000800000 */
[----:B------:R-:W-:-:S03]  /*6740*/  LOP3.LUT R6, R6, R3, RZ, 0x3c, !PT ;  /* 0x0000000306067212 */ /* 0x000fc600078e3cff */
[----:B0-----:R-:W-:Y:S01]  /*6750*/  IMAD R9, R7, 0x8, R2 ;  /* 0x0000000807097824 */ /* 0x001fe200078e0202 */
[----:B------:R-:W-:Y:S01]  /*6760*/  SHF.L.U32 R4, R6, 0x1f, RZ ;  /* 0x0000001f06047819 */ /* 0x000fe200000006ff */
[----:B-1----:R-:W-:Y:S06]  /*6770*/  @!P0 BRA `(.L_x_185) ;  /* 0x0000000400648947 */ /* 0x002fec0003800000 */
.L_x_201:
        /* <DEDUP_REMOVED lines=9> */
.L_x_202:
        /* <DEDUP_REMOVED lines=9> */
.L_x_203:
[----:B------:R-:W1:Y:S01]  /*68a0*/  SYNCS.PHASECHK.TRANS64.TRYWAIT P0, [R9+URZ], R4 ;  /* 0x00000004090075a7 */ /* 0x000e62000800017f */
[----:B------:R-:W-:-:S05]  /*68b0*/  VIADD R0, R7, 0x1 ;  /* 0x0000000107007836 */ /* 0x000fca0000000000 */
[----:B------:R-:W-:-:S04]  /*68c0*/  ISETP.NE.AND P1, PT, R0, 0x7, PT ;  /* 0x000000070000780c */ /* 0x000fc80003f25270 */
[----:B------:R-:W-:Y:S02]  /*68d0*/  SEL R3, RZ, 0x1, P1 ;  /* 0x00000001ff037807 */ /* 0x000fe40000800000 */
[----:B------:R-:W-:Y:S02]  /*68e0*/  SEL R7, R0, RZ, P1 ;  /* 0x000000ff00077207 */ /* 0x000fe40000800000 */
[----:B------:R-:W-:-:S03]  /*68f0*/  LOP3.LUT R11, R6, R3, RZ, 0x3c, !PT ;  /* 0x00000003060b7212 */ /* 0x000fc600078e3cff */
[----:B------:R-:W-:Y:S01]  /*6900*/  IMAD R6, R7, 0x8, R2 ;  /* 0x0000000807067824 */ /* 0x000fe200078e0202 */
[----:B0-----:R-:W-:Y:S01]  /*6910*/  SHF.L.U32 R5, R11, 0x1f, RZ ;  /* 0x0000001f0b057819 */ /* 0x001fe200000006ff */
[----:B-1----:R-:W-:Y:S06]  /*6920*/  @!P0 BRA `(.L_x_188) ;  /* 0x0000000400348947 */ /* 0x002fec0003800000 */
.L_x_204:
[----:B------:R-:W1:Y:S01]  /*6930*/  SYNCS.PHASECHK.TRANS64.TRYWAIT P0, [R6+URZ], R5 ;  /* 0x00000005060075a7 */ /* 0x000e62000800017f */
[----:B------:R-:W-:-:S05]  /*6940*/  VIADD R0, R7, 0x1 ;  /* 0x0000000107007836 */ /* 0x000fca0000000000 */
[----:B------:R-:W-:-:S04]  /*6950*/  ISETP.NE.AND P1, PT, R0, 0x7, PT ;  /* 0x000000070000780c */ /* 0x000fc80003f25270 */
[----:B0-----:R-:W-:Y:S02]  /*6960*/  SEL R4, RZ, 0x1, P1 ;  /* 0x00000001ff047807 */ /* 0x001fe40000800000 */
[----:B------:R-:W-:Y:S02]  /*6970*/  SEL R3, R0, RZ, P1 ;  /* 0x000000ff00037207 */ /* 0x000fe40000800000 */
[----:B------:R-:W-:Y:S01]  /*6980*/  LOP3.LUT R0, R11, R4, RZ, 0x3c, !PT ;  /* 0x000000040b007212 */ /* 0x000fe200078e3cff */
[----:B-1----:R-:W-:Y:S06]  /*6990*/  @!P0 BRA `(.L_x_189) ;  /* 0x00000004002c8947 */ /* 0x002fec0003800000 */
.L_x_205:
[----:B------:R-:W-:Y:S01]  /*69a0*/  IMAD R3, R3, 0x8, R2 ;  /* 0x0000000803037824 */ /* 0x000fe200078e0202 */
[----:B------:R-:W-:-:S07]  /*69b0*/  SHF.L.U32 R0, R0, 0x1f, RZ ;  /* 0x0000001f00007819 */ /* 0x000fce00000006ff */
.L_x_190:
[----:B-1----:R1:W2:Y:S02]  /*69c0*/  SYNCS.PHASECHK.TRANS64.TRYWAIT P0, [R3+URZ], R0 ;  /* 0x00000000030075a7 */ /* 0x0022a4000800017f */
[----:B--2---:R-:W-:Y:S05]  /*69d0*/  @!P0 NANOSLEEP.SYNCS 0x989680 ;  /* 0x009896800000895d */ /* 0x004fea0003900000 */
[----:B------:R-:W2:Y:S02]  /*69e0*/  @!P0 SYNCS.PHASECHK.TRANS64 P0, [R3+URZ], R0 ;  /* 0x00000000030085a7 */ /* 0x000ea4000800007f */
[----:B--2---:R-:W-:Y:S05]  /*69f0*/  @!P0 BRA `(.L_x_190) ;  /* 0xfffffffc00f08947 */ /* 0x004fea000383ffff */
.L_x_182:
[----:B------:R-:W-:Y:S05]  /*6a00*/  BSYNC B0 ;  /* 0x0000000000007941 */ /* 0x000fea0003800000 */
.L_x_181:
[----:B------:R-:W-:Y:S05]  /*6a10*/  EXIT ;  /* 0x000000000000794d */ /* 0x000fea0003800000 */
.L_x_15:
[----:B-1----:R1:W2:Y:S02]  /*6a20*/  SYNCS.PHASECHK.TRANS64.TRYWAIT P0, [R95+URZ], R0 ;  /* 0x000000005f0075a7 */ /* 0x0022a4000800017f */
[----:B--2---:R-:W-:Y:S05]  /*6a30*/  @!P0 NANOSLEEP.SYNCS 0x989680 ;  /* 0x009896800000895d */ /* 0x004fea0003900000 */
[----:B------:R-:W2:Y:S02]  /*6a40*/  @!P0 SYNCS.PHASECHK.TRANS64 P0, [R95+URZ], R0 ;  /* 0x000000005f0085a7 */ /* 0x000ea4000800007f */
[----:B--2---:R-:W-:Y:S05]  /*6a50*/  @!P0 BRA `(.L_x_15) ;  /* 0xfffffffc00f08947 */ /* 0x004fea000383ffff */
[----:B------:R-:W-:Y:S05]  /*6a60*/  BRA `(.L_x_191) ;  /* 0xffffffa800c07947 */ /* 0x000fea000383ffff */
.L_x_20:
[----:B--2---:R2:W3:Y:S02]  /*6a70*/  SYNCS.PHASECHK.TRANS64.TRYWAIT P1, [R3+URZ], R0 ;  /* 0x00000000030075a7 */ /* 0x0044e4000802017f */
[----:B---3--:R-:W-:Y:S05]  /*6a80*/  @!P1 NANOSLEEP.SYNCS 0x989680 ;  /* 0x009896800000995d */ /* 0x008fea0003900000 */
[----:B------:R-:W3:Y:S02]  /*6a90*/  @!P1 SYNCS.PHASECHK.TRANS64 P1, [R3+URZ], R0 ;  /* 0x00000000030095a7 */ /* 0x000ee4000802007f */
[----:B---3--:R-:W-:Y:S05]  /*6aa0*/  @!P1 BRA `(.L_x_20) ;  /* 0xfffffffc00f09947 */ /* 0x008fea000383ffff */
[----:B------:R-:W-:Y:S05]  /*6ab0*/  BRA `(.L_x_19) ;  /* 0xffffffac00287947 */ /* 0x000fea000383ffff */
.L_x_25:
[----:B--2---:R-:W-:-:S04]  /*6ac0*/  IMAD.U32 R4, RZ, RZ, UR4 ;  /* 0x00000004ff047e24 */ /* 0x004fc8000f8e00ff */
[----:B------:R2:W3:Y:S03]  /*6ad0*/  SYNCS.PHASECHK.TRANS64.TRYWAIT P1, [R4+URZ], R3 ;  /* 0x00000003040075a7 */ /* 0x0004e6000802017f */
[----:B---3--:R-:W-:Y:S05]  /*6ae0*/  @!P1 NANOSLEEP.SYNCS 0x989680 ;  /* 0x009896800000995d */ /* 0x008fea0003900000 */
[----:B------:R-:W3:Y:S02]  /*6af0*/  @!P1 SYNCS.PHASECHK.TRANS64 P1, [R4+URZ], R3 ;  /* 0x00000003040095a7 */ /* 0x000ee4000802007f */
[----:B---3--:R-:W-:Y:S05]  /*6b00*/  @!P1 BRA `(.L_x_25) ;  /* 0xfffffffc00ec9947 */ /* 0x008fea000383ffff */
[----:B------:R-:W-:Y:S05]  /*6b10*/  BRA `(.L_x_24) ;  /* 0xffffffac00a07947 */ /* 0x000fea000383ffff */
.L_x_31:
[----:B---3--:R3:W4:Y:S02]  /*6b20*/  SYNCS.PHASECHK.TRANS64.TRYWAIT P0, [R95+URZ+0x10], R0 ;  /* 0x000010005f0075a7 */ /* 0x008724000800017f */
[----:B----4-:R-:W-:Y:S05]  /*6b30*/  @!P0 NANOSLEEP.SYNCS 0x989680 ;  /* 0x009896800000895d */ /* 0x010fea0003900000 */
[----:B------:R-:W4:Y:S02]  /*6b40*/  @!P0 SYNCS.PHASECHK.TRANS64 P0, [R95+URZ+0x10], R0 ;  /* 0x000010005f0085a7 */ /* 0x000f24000800007f */
[----:B----4-:R-:W-:Y:S05]  /*6b50*/  @!P0 BRA `(.L_x_31) ;  /* 0xfffffffc00f08947 */ /* 0x010fea000383ffff */
[----:B------:R-:W-:Y:S05]  /*6b60*/  BRA `(.L_x_192) ;  /* 0xffffffb000a87947 */ /* 0x000fea000383ffff */
.L_x_168:
[----:B------:R-:W-:Y:S01]  /*6b70*/  BSSY B1, `(.L_x_193) ;  /* 0x0000006000017945 */ /* 0x000fe20003800000 */
[----:B------:R-:W-:-:S07]  /*6b80*/  IMAD.MOV.U32 R15, RZ, RZ, -0x1 ;  /* 0xffffffffff0f7424 */ /* 0x000fce00078e00ff */
[----:B-----5:R-:W-:Y:S05]  /*6b90*/  WARPSYNC.COLLECTIVE R15, `(.L_x_194) ;  /* 0x000000000f0c7348 */ /* 0x020fea0003c00000 */
[----:B------:R-:W-:Y:S02]  /*6ba0*/  ELECT P6, UR62, PT ;  /* 0x00000000003e782f */ /* 0x000fe400038c0000 */
[----:B------:R-:W-:Y:S01]  /*6bb0*/  MOV R14, UR62 ;  /* 0x0000003e000e7c02 */ /* 0x000fe20008000f00 */
[----:B-----5:R-:W-:Y:S10]  /*6bc0*/  ENDCOLLECTIVE ;  /* 0x000000000000791b */ /* 0x020ff40003800000 */
.L_x_194:
[----:B------:R-:W-:Y:S05]  /*6bd0*/  BSYNC B1 ;  /* 0x0000000000017941 */ /* 0x000fea0003800000 */
.L_x_193:
[----:B------:R-:W-:Y:S05]  /*6be0*/  BRA `(.L_x_195) ;  /* 0xffffffec00907947 */ /* 0x000fea000383ffff */
.L_x_171:
[----:B0-----:R0:W1:Y:S02]  /*6bf0*/  SYNCS.PHASECHK.TRANS64.TRYWAIT P1, [R10+URZ+0x38], R5 ;  /* 0x000038050a0075a7 */ /* 0x001064000802017f */
[----:B-1----:R-:W-:Y:S05]  /*6c00*/  @!P1 NANOSLEEP.SYNCS 0x989680 ;  /* 0x009896800000995d */ /* 0x002fea0003900000 */
[----:B------:R-:W1:Y:S02]  /*6c10*/  @!P1 SYNCS.PHASECHK.TRANS64 P1, [R10+URZ+0x38], R5 ;  /* 0x000038050a0095a7 */ /* 0x000e64000802007f */
[----:B-1----:R-:W-:Y:S05]  /*6c20*/  @!P1 BRA `(.L_x_171) ;  /* 0xfffffffc00f09947 */ /* 0x002fea000383ffff */
[----:B------:R-:W-:Y:S05]  /*6c30*/  BRA `(.L_x_196) ;  /* 0xffffffec00c47947 */ /* 0x000fea000383ffff */
.L_x_180:
[----:B------:R-:W-:Y:S01]  /*6c40*/  BSSY B0, `(.L_x_197) ;  /* 0x0000006000007945 */ /* 0x000fe20003800000 */
[----:B------:R-:W-:-:S07]  /*6c50*/  IMAD.MOV.U32 R15, RZ, RZ, -0x1 ;  /* 0xffffffffff0f7424 */ /* 0x000fce00078e00ff */
[----:B-----5:R-:W-:Y:S05]  /*6c60*/  WARPSYNC.COLLECTIVE R15, `(.L_x_198) ;  /* 0x000000000f0c7348 */ /* 0x020fea0003c00000 */
[----:B------:R-:W-:Y:S02]  /*6c70*/  ELECT P6, UR62, PT ;  /* 0x00000000003e782f */ /* 0x000fe400038c0000 */
[----:B------:R-:W-:Y:S01]  /*6c80*/  MOV R14, UR62 ;  /* 0x0000003e000e7c02 */ /* 0x000fe20008000f00 */
[----:B-----5:R-:W-:Y:S10]  /*6c90*/  ENDCOLLECTIVE ;  /* 0x000000000000791b */ /* 0x020ff40003800000 */
.L_x_198:
[----:B------:R-:W-:Y:S05]  /*6ca0*/  BSYNC B0 ;  /* 0x0000000000007941 */ /* 0x000fea0003800000 */
.L_x_197:
[----:B------:R-:W-:Y:S05]  /*6cb0*/  BRA `(.L_x_199) ;  /* 0xfffffff800387947 */ /* 0x000fea000383ffff */
.L_x_184:
[----:B0-----:R0:W1:Y:S02]  /*6cc0*/  SYNCS.PHASECHK.TRANS64.TRYWAIT P0, [R9+URZ], R4 ;  /* 0x00000004090075a7 */ /* 0x001064000800017f */
[----:B-1----:R-:W-:Y:S05]  /*6cd0*/  @!P0 NANOSLEEP.SYNCS 0x989680 ;  /* 0x009896800000895d */ /* 0x002fea0003900000 */
[----:B------:R-:W1:Y:S02]  /*6ce0*/  @!P0 SYNCS.PHASECHK.TRANS64 P0, [R9+URZ], R4 ;  /* 0x00000004090085a7 */ /* 0x000e64000800007f */
[----:B-1----:R-:W-:Y:S05]  /*6cf0*/  @!P0 BRA `(.L_x_184) ;  /* 0xfffffffc00f08947 */ /* 0x002fea000383ffff */
[----:B------:R-:W-:Y:S05]  /*6d00*/  BRA `(.L_x_200) ;  /* 0xfffffff800787947 */ /* 0x000fea000383ffff */
.L_x_185:
[----:B0-----:R0:W1:Y:S02]  /*6d10*/  SYNCS.PHASECHK.TRANS64.TRYWAIT P0, [R8+URZ], R5 ;  /* 0x00000005080075a7 */ /* 0x001064000800017f */
[----:B-1----:R-:W-:Y:S05]  /*6d20*/  @!P0 NANOSLEEP.SYNCS 0x989680 ;  /* 0x009896800000895d */ /* 0x002fea0003900000 */
[----:B------:R-:W1:Y:S02]  /*6d30*/  @!P0 SYNCS.PHASECHK.TRANS64 P0, [R8+URZ], R5 ;  /* 0x00000005080085a7 */ /* 0x000e64000800007f */
[----:B-1----:R-:W-:Y:S05]  /*6d40*/  @!P0 BRA `(.L_x_185) ;  /* 0xfffffffc00f08947 */ /* 0x002fea000383ffff */
[----:B------:R-:W-:Y:S05]  /*6d50*/  BRA `(.L_x_201) ;  /* 0xfffffff800887947 */ /* 0x000fea000383ffff */
.L_x_186:
[----:B0-----:R0:W1:Y:S02]  /*6d60*/  SYNCS.PHASECHK.TRANS64.TRYWAIT P0, [R9+URZ], R4 ;  /* 0x00000004090075a7 */ /* 0x001064000800017f */
[----:B-1----:R-:W-:Y:S05]  /*6d70*/  @!P0 NANOSLEEP.SYNCS 0x989680 ;  /* 0x009896800000895d */ /* 0x002fea0003900000 */
[----:B------:R-:W1:Y:S02]  /*6d80*/  @!P0 SYNCS.PHASECHK.TRANS64 P0, [R9+URZ], R4 ;  /* 0x00000004090085a7 */ /* 0x000e64000800007f */
[----:B-1----:R-:W-:Y:S05]  /*6d90*/  @!P0 BRA `(.L_x_186) ;  /* 0xfffffffc00f08947 */ /* 0x002fea000383ffff */
[----:B------:R-:W-:Y:S05]  /*6da0*/  BRA `(.L_x_202) ;  /* 0xfffffff800987947 */ /* 0x000fea000383ffff */
.L_x_187:
[----:B0-----:R0:W1:Y:S02]  /*6db0*/  SYNCS.PHASECHK.TRANS64.TRYWAIT P0, [R8+URZ], R5 ;  /* 0x00000005080075a7 */ /* 0x001064000800017f */
[----:B-1----:R-:W-:Y:S05]  /*6dc0*/  @!P0 NANOSLEEP.SYNCS 0x989680 ;  /* 0x009896800000895d */ /* 0x002fea0003900000 */
[----:B------:R-:W1:Y:S02]  /*6dd0*/  @!P0 SYNCS.PHASECHK.TRANS64 P0, [R8+URZ], R5 ;  /* 0x00000005080085a7 */ /* 0x000e64000800007f */
[----:B-1----:R-:W-:Y:S05]  /*6de0*/  @!P0 BRA `(.L_x_187) ;  /* 0xfffffffc00f08947 */ /* 0x002fea000383ffff */
[----:B------:R-:W-:Y:S05]  /*6df0*/  BRA `(.L_x_203) ;  /* 0xfffffff800a87947 */ /* 0x000fea000383ffff */
.L_x_188:
[----:B0-----:R0:W1:Y:S02]  /*6e00*/  SYNCS.PHASECHK.TRANS64.TRYWAIT P0, [R9+URZ], R4 ;  /* 0x00000004090075a7 */ /* 0x001064000800017f */
[----:B-1----:R-:W-:Y:S05]  /*6e10*/  @!P0 NANOSLEEP.SYNCS 0x989680 ;  /* 0x009896800000895d */ /* 0x002fea0003900000 */
[----:B------:R-:W1:Y:S02]  /*6e20*/  @!P0 SYNCS.PHASECHK.TRANS64 P0, [R9+URZ], R4 ;  /* 0x00000004090085a7 */ /* 0x000e64000800007f */
[----:B-1----:R-:W-:Y:S05]  /*6e30*/  @!P0 BRA `(.L_x_188) ;  /* 0xfffffffc00f08947 */ /* 0x002fea000383ffff */
[----:B------:R-:W-:Y:S05]  /*6e40*/  BRA `(.L_x_204) ;  /* 0xfffffff800b87947 */ /* 0x000fea000383ffff */
.L_x_189:
[----:B0-----:R0:W1:Y:S02]  /*6e50*/  SYNCS.PHASECHK.TRANS64.TRYWAIT P0, [R6+URZ], R5 ;  /* 0x00000005060075a7 */ /* 0x001064000800017f */
[----:B-1----:R-:W-:Y:S05]  /*6e60*/  @!P0 NANOSLEEP.SYNCS 0x989680 ;  /* 0x009896800000895d */ /* 0x002fea0003900000 */
[----:B------:R-:W1:Y:S02]  /*6e70*/  @!P0 SYNCS.PHASECHK.TRANS64 P0, [R6+URZ], R5 ;  /* 0x00000005060085a7 */ /* 0x000e64000800007f */
[----:B-1----:R-:W-:Y:S05]  /*6e80*/  @!P0 BRA `(.L_x_189) ;  /* 0xfffffffc00f08947 */ /* 0x002fea000383ffff */
[----:B------:R-:W-:Y:S05]  /*6e90*/  BRA `(.L_x_205) ;  /* 0xfffffff800c07947 */ /* 0x000fea000383ffff */
.L_x_206:
[----:B------:R-:W-:-:S00]  /*6ea0*/  BRA `(.L_x_206) ;  /* 0xfffffffc00fc7947 */ /* 0x000fc0000383ffff */
[----:B------:R-:W-:-:S00]  /*6eb0*/  NOP ;  /* 0x0000000000007918 */ /* 0x000fc00000000000 */
        /* <DEDUP_REMOVED lines=12> */
.L_x_207:


//--------------------- .nv.global.init           --------------------------
	.section	.nv.global.init,"aw",@progbits
.nv.global.init:
	.type		$str$22,@object
	.size		$str$22,($str$23 - $str$22)
$str$22:
        /*0000*/ 	.byte	0x6b, 0x5f, 0x74, 0x69, 0x6c, 0x65, 0x5f, 0x63, 0x6f, 0x75, 0x6e, 0x74, 0x20, 0x3e, 0x3d, 0x20
        /*0010*/ 	.byte	0x31, 0x00
	.type		$str$23,@object
	.size		$str$23,(__unnamed_1 - $str$23)
$str$23:
        /*0012*/ 	.byte	0x2f, 0x74, 0x6d, 0x70, 0x2f, 0x63, 0x75, 0x74, 0x6c, 0x61, 0x73, 0x73, 0x5f, 0x73, 0x77, 0x65
        /*0022*/ 	.byte	0x65, 0x70, 0x5f, 0x73, 0x72, 0x63, 0x2f, 0x69, 0x6e, 0x63, 0x6c, 0x75, 0x64, 0x65, 0x2f, 0x63
        /*0032*/ 	.byte	0x75, 0x74, 0x6c, 0x61, 0x73, 0x73, 0x2f, 0x67, 0x65, 0x6d, 0x6d, 0x2f, 0x63, 0x6f, 0x6c, 0x6c
        /*0042*/ 	.byte	0x65, 0x63, 0x74, 0x69, 0x76, 0x65, 0x2f, 0x73, 0x6d, 0x39, 0x30, 0x5f, 0x6d, 0x6d, 0x61, 0x5f
        /*0052*/ 	.byte	0x74, 0x6d, 0x61, 0x5f, 0x67, 0x6d, 0x6d, 0x61, 0x5f, 0x73, 0x73, 0x5f, 0x77, 0x61, 0x72, 0x70
        /*0062*/ 	.byte	0x73, 0x70, 0x65, 0x63, 0x69, 0x61, 0x6c, 0x69, 0x7a, 0x65, 0x64, 0x2e, 0x68, 0x70, 0x70, 0x00
	.type		__unnamed_1,@object
	.size		__unnamed_1,(.L_0 - __unnamed_1)
__unnamed_1:
        /*0072*/ 	.byte	0x76, 0x6f, 0x69, 0x64, 0x20, 0x63, 0x75, 0x74, 0x6c, 0x61, 0x73, 0x73, 0x3a, 0x3a, 0x67, 0x65
        /* <DEDUP_REMOVED lines=171> */
        /*0b32*/ 	.byte	0x3a, 0x69, 0x64, 0x65, 0x6e, 0x74, 0x69, 0x74, 0x79, 0x5d, 0x00
.L_0:


//--------------------- .nv.shared._ZN7cutlass13device_kernelINS_4gemm6kernel13GemmUniversalIN4cute5tupleIJiiiiEEENS1_10collective13CollectiveMmaINS1_34MainloopSm90TmaGmmaWarpSpecializedILi7ENS5_IJNS4_1CILi1EEESB_SB_EEENS1_32KernelTmaWarpSpecializedPingpongEEENS5_IJNSA_ILi64EEENSA_ILi128EEESF_EEEaNS5_IJlSB_lEEEaSI_NS4_8TiledMMAINS4_8MMA_AtomIJNS4_4SM904GMMA27MMA_64x128x32_S32S8S8_SS_TNEEEENS4_6LayoutISC_NS5_IJNSA_ILi0EEESQ_SQ_EEEEENS5_IJNS4_10UnderscoreEST_ST_EEEEENS4_13SM90_TMA_LOADENS4_14ComposedLayoutINS4_7SwizzleILi2ELi4ELi3EEENS4_18smem_ptr_flag_bitsILi8EEENSP_INS5_IJNSA_ILi8EEESF_EEENS5_IJSF_SB_EEEEEEEvNS4_8identityESW_S16_vS17_EENS_8epilogue10collective6detail29Sm90TmaWarpSpecializedAdapterINS1A_15DefaultEpilogueIaSI_SI_NS19_6thread17LinearCombinationIaLi1EiiLNS1E_9ScaleType4KindE0ELNS_15FloatRoundStyleE2EaEENS1_15EpilogueDefaultEEEEEvvEEEEvNT_6ParamsE --------------------------
	.section	.nv.shared._ZN7cutlass13device_kernelINS_4gemm6kernel13GemmUniversalIN4cute5tupleIJiiiiEEENS1_10collective13CollectiveMmaINS1_34MainloopSm90TmaGmmaWarpSpecializedILi7ENS5_IJNS4_1CILi1EEESB_SB_EEENS1_32KernelTmaWarpSpecializedPingpongEEENS5_IJNSA_ILi64EEENSA_ILi128EEESF_EEEaNS5_IJlSB_lEEEaSI_NS4_8TiledMMAINS4_8MMA_AtomIJNS4_4SM904GMMA27MMA_64x128x32_S32S8S8_SS_TNEEEENS4_6LayoutISC_NS5_IJNSA_ILi0EEESQ_SQ_EEEEENS5_IJNS4_10UnderscoreEST_ST_EEEEENS4_13SM90_TMA_LOADENS4_14ComposedLayoutINS4_7SwizzleILi2ELi4ELi3EEENS4_18smem_ptr_flag_bitsILi8EEENSP_INS5_IJNSA_ILi8EEESF_EEENS5_IJSF_SB_EEEEEEEvNS4_8identityESW_S16_vS17_EENS_8epilogue10collective6detail29Sm90TmaWarpSpecializedAdapterINS1A_15DefaultEpilogueIaSI_SI_NS19_6thread17LinearCombinationIaLi1EiiLNS1E_9ScaleType4KindE0ELNS_15FloatRoundStyleE2EaEENS1_15EpilogueDefaultEEEEEvvEEEEvNT_6ParamsE,"aw",@nobits
	.sectionflags	@""
	.align	16
	.zero		1024


//--------------------- .nv.shared.reserved.0     --------------------------
	.section	.nv.shared.reserved.0,"aw",@nobits
	.weak		__nv_reservedSMEM_offset_0_alias
	.size		__nv_reservedSMEM_offset_0_alias, 0, 0
	.other		__nv_reservedSMEM_offset_0_alias,@"STO_CUDA_RESERVED_SHARED STV_DEFAULT"
__nv_reservedSMEM_offset_0_alias:
	.zero		0


//--------------------- .nv.global                --------------------------
	.section	.nv.global,"aw",@nobits
.nv.global:
	.type		_ZN40_INTERNAL_7e7abdd1_4_k_cu_845c2f6f_217524cute1_E,@object
	.size		_ZN40_INTERNAL_7e7abdd1_4_k_cu_845c2f6f_217524cute1_E,(_ZN40_INTERNAL_7e7abdd1_4_k_cu_845c2f6f_217524cuda3std3__45__cpo6cbeginE - _ZN40_INTERNAL_7e7abdd1_4_k_cu_845c2f6f_217524cute1_E)
_ZN40_INTERNAL_7e7abdd1_4_k_cu_845c2f6f_217524cute1_E:
	.zero		1
	.type		_ZN40_INTERNAL_7e7abdd1_4_k_cu_845c2f6f_217524cuda3std3__45__cpo6cbeginE,@object
	.size		_ZN40_INTERNAL_7e7abdd1_4_k_cu_845c2f6f_217524cuda3std3__45__cpo6cbeginE,(_ZN40_INTERNAL_7e7abdd1_4_k_cu_845c2f6f_217524cuda3std3__48in_placeE - _ZN40_INTERNAL_7e7abdd1_4_k_cu_845c2f6f_217524cuda3std3__45__cpo6cbeginE)
_ZN40_INTERNAL_7e7abdd1_4_k_cu_845c2f6f_217524cuda3std3__45__cpo6cbeginE:
	.zero		1
	.type		_ZN40_INTERNAL_7e7abdd1_4_k_cu_845c2f6f_217524cuda3std3__48in_placeE,@object
	.size		_ZN40_INTERNAL_7e7abdd1_4_k_cu_845c2f6f_217524cuda3std3__48in_placeE,(_ZN40_INTERNAL_7e7abdd1_4_k_cu_845c2f6f_217524cuda3std6ranges3__45__cpo9iter_moveE - _ZN40_INTERNAL_7e7abdd1_4_k_cu_845c2f6f_217524cuda3std3__48in_placeE)
_ZN40_INTERNAL_7e7abdd1_4_k_cu_845c2f6f_217524cuda3std3__48in_placeE:
	.zero		1
	.type		_ZN40_INTERNAL_7e7abdd1_4_k_cu_845c2f6f_217524cuda3std6ranges3__45__cpo9iter_moveE,@object
	.size		_ZN40_INTERNAL_7e7abdd1_4_k_cu_845c2f6f_217524cuda3std6ranges3__45__cpo9iter_moveE,(_ZN40_INTERNAL_7e7abdd1_4_k_cu_845c2f6f_217524cuda3std3__45__cpo5beginE - _ZN40_INTERNAL_7e7abdd1_4_k_cu_845c2f6f_217524cuda3std6ranges3__45__cpo9iter_moveE)
_ZN40_INTERNAL_7e7abdd1_4_k_cu_845c2f6f_217524cuda3std6ranges3__45__cpo9iter_moveE:
	.zero		1
	.type		_ZN40_INTERNAL_7e7abdd1_4_k_cu_845c2f6f_217524cuda3std3__45__cpo5beginE,@object
	.size		_ZN40_INTERNAL_7e7abdd1_4_k_cu_845c2f6f_217524cuda3std3__45__cpo5beginE,(_ZN40_INTERNAL_7e7abdd1_4_k_cu_845c2f6f_217524cuda3std3__442_GLOBAL__N__7e7abdd1_4_k_cu_845c2f6f_217526ignoreE - _ZN40_INTERNAL_7e7abdd1_4_k_cu_845c2f6f_217524cuda3std3__45__cpo5beginE)
_ZN40_INTERNAL_7e7abdd1_4_k_cu_845c2f6f_217524cuda3std3__45__cpo5beginE:
	.zero		1
	.type		_ZN40_INTERNAL_7e7abdd1_4_k_cu_845c2f6f_217524cuda3std3__442_GLOBAL__N__7e7abdd1_4_k_cu_845c2f6f_217526ignoreE,@object
	.size		_ZN40_INTERNAL_7e7abdd1_4_k_cu_845c2f6f_217524cuda3std3__442_GLOBAL__N__7e7abdd1_4_k_cu_845c2f6f_217526ignoreE,(_ZN40_INTERNAL_7e7abdd1_4_k_cu_845c2f6f_217524cute7productE - _ZN40_INTERNAL_7e7abdd1_4_k_cu_845c2f6f_217524cuda3std3__442_GLOBAL__N__7e7abdd1_4_k_cu_845c2f6f_217526ignoreE)
_ZN40_INTERNAL_7e7abdd1_4_k_cu_845c2f6f_217524cuda3std3__442_GLOBAL__N__7e7abdd1_4_k_cu_845c2f6f_217526ignoreE:
	.zero		1
	.type		_ZN40_INTERNAL_7e7abdd1_4_k_cu_845c2f6f_217524cute7productE,@object
	.size		_ZN40_INTERNAL_7e7abdd1_4_k_cu_845c2f6f_217524cute7productE,(_ZN40_INTERNAL_7e7abdd1_4_k_cu_845c2f6f_217524cuda3std3__45__cpo3endE - _ZN40_INTERNAL_7e7abdd1_4_k_cu_845c2f6f_217524cute7productE)
_ZN40_INTERNAL_7e7abdd1_4_k_cu_845c2f6f_217524cute7productE:
	.zero		1
	.type		_ZN40_INTERNAL_7e7abdd1_4_k_cu_845c2f6f_217524cuda3std3__45__cpo3endE,@object
	.size		_ZN40_INTERNAL_7e7abdd1_4_k_cu_845c2f6f_217524cuda3std3__45__cpo3endE,(_ZN40_INTERNAL_7e7abdd1_4_k_cu_845c2f6f_217524cuda3std3__419piecewise_constructE - _ZN40_INTERNAL_7e7abdd1_4_k_cu_845c2f6f_217524cuda3std3__45__cpo3endE)
_ZN40_INTERNAL_7e7abdd1_4_k_cu_845c2f6f_217524cuda3std3__45__cpo3endE:
	.zero		1
	.type		_ZN40_INTERNAL_7e7abdd1_4_k_cu_845c2f6f_217524cuda3std3__419piecewise_constructE,@object
	.size		_ZN40_INTERNAL_7e7abdd1_4_k_cu_845c2f6f_217524cuda3std3__419piecewise_constructE,(_ZN40_INTERNAL_7e7abdd1_4_k_cu_845c2f6f_217524cuda3std3__45__cpo4cendE - _ZN40_INTERNAL_7e7abdd1_4_k_cu_845c2f6f_217524cuda3std3__419piecewise_constructE)
_ZN40_INTERNAL_7e7abdd1_4_k_cu_845c2f6f_217524cuda3std3__419piecewise_constructE:
	.zero		1
	.type		_ZN40_INTERNAL_7e7abdd1_4_k_cu_845c2f6f_217524cuda3std3__45__cpo4cendE,@object
	.size		_ZN40_INTERNAL_7e7abdd1_4_k_cu_845c2f6f_217524cuda3std3__45__cpo4cendE,(_ZN40_INTERNAL_7e7abdd1_4_k_cu_845c2f6f_217524cuda3std6ranges3__45__cpo4swapE - _ZN40_INTERNAL_7e7abdd1_4_k_cu_845c2f6f_217524cuda3std3__45__cpo4cendE)
_ZN40_INTERNAL_7e7abdd1_4_k_cu_845c2f6f_217524cuda3std3__45__cpo4cendE:
	.zero		1
	.type		_ZN40_INTERNAL_7e7abdd1_4_k_cu_845c2f6f_217524cuda3std6ranges3__45__cpo4swapE,@object
	.size		_ZN40_INTERNAL_7e7abdd1_4_k_cu_845c2f6f_217524cuda3std6ranges3__45__cpo4swapE,(.L_8 - _ZN40_INTERNAL_7e7abdd1_4_k_cu_845c2f6f_217524cuda3std6ranges3__45__cpo4swapE)
_ZN40_INTERNAL_7e7abdd1_4_k_cu_845c2f6f_217524cuda3std6ranges3__45__cpo4swapE:
	.zero		1
.L_8:


//--------------------- .nv.constant0._ZN7cutlass13device_kernelINS_4gemm6kernel13GemmUniversalIN4cute5tupleIJiiiiEEENS1_10collective13CollectiveMmaINS1_34MainloopSm90TmaGmmaWarpSpecializedILi7ENS5_IJNS4_1CILi1EEESB_SB_EEENS1_32KernelTmaWarpSpecializedPingpongEEENS5_IJNSA_ILi64EEENSA_ILi128EEESF_EEEaNS5_IJlSB_lEEEaSI_NS4_8TiledMMAINS4_8MMA_AtomIJNS4_4SM904GMMA27MMA_64x128x32_S32S8S8_SS_TNEEEENS4_6LayoutISC_NS5_IJNSA_ILi0EEESQ_SQ_EEEEENS5_IJNS4_10UnderscoreEST_ST_EEEEENS4_13SM90_TMA_LOADENS4_14ComposedLayoutINS4_7SwizzleILi2ELi4ELi3EEENS4_18smem_ptr_flag_bitsILi8EEENSP_INS5_IJNSA_ILi8EEESF_EEENS5_IJSF_SB_EEEEEEEvNS4_8identityESW_S16_vS17_EENS_8epilogue10collective6detail29Sm90TmaWarpSpecializedAdapterINS1A_15DefaultEpilogueIaSI_SI_NS19_6thread17LinearCombinationIaLi1EiiLNS1E_9ScaleType4KindE0ELNS_15FloatRoundStyleE2EaEENS1_15EpilogueDefaultEEEEEvvEEEEvNT_6ParamsE --------------------------
	.section	.nv.constant0._ZN7cutlass13device_kernelINS_4gemm6kernel13GemmUniversalIN4cute5tupleIJiiiiEEENS1_10collective13CollectiveMmaINS1_34MainloopSm90TmaGmmaWarpSpecializedILi7ENS5_IJNS4_1CILi1EEESB_SB_EEENS1_32KernelTmaWarpSpecializedPingpongEEENS5_IJNSA_ILi64EEENSA_ILi128EEESF_EEEaNS5_IJlSB_lEEEaSI_NS4_8TiledMMAINS4_8MMA_AtomIJNS4_4SM904GMMA27MMA_64x128x32_S32S8S8_SS_TNEEEENS4_6LayoutISC_NS5_IJNSA_ILi0EEESQ_SQ_EEEEENS5_IJNS4_10UnderscoreEST_ST_EEEEENS4_13SM90_TMA_LOADENS4_14ComposedLayoutINS4_7SwizzleILi2ELi4ELi3EEENS4_18smem_ptr_flag_bitsILi8EEENSP_INS5_IJNSA_ILi8EEESF_EEENS5_IJSF_SB_EEEEEEEvNS4_8identityESW_S16_vS17_EENS_8epilogue10collective6detail29Sm90TmaWarpSpecializedAdapterINS1A_15DefaultEpilogueIaSI_SI_NS19_6thread17LinearCombinationIaLi1EiiLNS1E_9ScaleType4KindE0ELNS_15FloatRoundStyleE2EaEENS1_15EpilogueDefaultEEEEEvvEEEEvNT_6ParamsE,"a",@progbits
	.sectionflags	@""
	.align	4
.nv.constant0._ZN7cutlass13device_kernelINS_4gemm6kernel13GemmUniversalIN4cute5tupleIJiiiiEEENS1_10collective13CollectiveMmaINS1_34MainloopSm90TmaGmmaWarpSpecializedILi7ENS5_IJNS4_1CILi1EEESB_SB_EEENS1_32KernelTmaWarpSpecializedPingpongEEENS5_IJNSA_ILi64EEENSA_ILi128EEESF_EEEaNS5_IJlSB_lEEEaSI_NS4_8TiledMMAINS4_8MMA_AtomIJNS4_4SM904GMMA27MMA_64x128x32_S32S8S8_SS_TNEEEENS4_6LayoutISC_NS5_IJNSA_ILi0EEESQ_SQ_EEEEENS5_IJNS4_10UnderscoreEST_ST_EEEEENS4_13SM90_TMA_LOADENS4_14ComposedLayoutINS4_7SwizzleILi2ELi4ELi3EEENS4_18smem_ptr_flag_bitsILi8EEENSP_INS5_IJNSA_ILi8EEESF_EEENS5_IJSF_SB_EEEEEEEvNS4_8identityESW_S16_vS17_EENS_8epilogue10collective6detail29Sm90TmaWarpSpecializedAdapterINS1A_15DefaultEpilogueIaSI_SI_NS19_6thread17LinearCombinationIaLi1EiiLNS1E_9ScaleType4KindE0ELNS_15FloatRoundStyleE2EaEENS1_15EpilogueDefaultEEEEEvvEEEEvNT_6ParamsE:
	.zero		1664


//--------------------- SYMBOLS --------------------------

	.type		.nv.reservedSmem.offset0,@object
	.size		.nv.reservedSmem.offset0,0x4
	.type		__assertfail,@function
